// auto-generated by cutlass_sweep.gemm — config: {"arch": "sm_100", "cluster_m": 1, "cluster_n": 1, "dtype": "fp16", "stages": 3, "tile_k": 128, "tile_m": 128, "tile_n": 128}
#include "cutlass/cutlass.h"
#include "cutlass/gemm/collective/collective_builder.hpp"
#include "cutlass/gemm/device/gemm_universal_adapter.h"
#include "cutlass/gemm/kernel/gemm_universal.hpp"
#include "cutlass/epilogue/collective/collective_builder.hpp"

using ElemA = cutlass::half_t;
using ElemB = cutlass::half_t;
using ElemCD = cutlass::half_t;
using Acc  = float;
using TileShape    = cute::Shape<cute::_128, cute::_128, cute::_128>;
using ClusterShape = cute::Shape<cute::_1, cute::_1, cute::_1>;

using CollectiveEpilogue = typename cutlass::epilogue::collective::CollectiveBuilder<
    cutlass::arch::Sm100, cutlass::arch::OpClassTensorOp,
    TileShape, ClusterShape,
    cutlass::epilogue::collective::EpilogueTileAuto,
    Acc, Acc,
    ElemCD, cutlass::layout::RowMajor, 128 / cutlass::sizeof_bits<ElemCD>::value,
    ElemCD, cutlass::layout::RowMajor, 128 / cutlass::sizeof_bits<ElemCD>::value,
    cutlass::epilogue::collective::EpilogueScheduleAuto
  >::CollectiveOp;

using CollectiveMainloop = typename cutlass::gemm::collective::CollectiveBuilder<
    cutlass::arch::Sm100, cutlass::arch::OpClassTensorOp,
    ElemA, cutlass::layout::RowMajor, 128 / cutlass::sizeof_bits<ElemA>::value,
    ElemB, cutlass::layout::ColumnMajor, 128 / cutlass::sizeof_bits<ElemB>::value,
    Acc,
    TileShape, ClusterShape,
    cutlass::gemm::collective::StageCount<3>,
    cutlass::gemm::collective::KernelScheduleAuto
  >::CollectiveOp;

using GemmKernel = cutlass::gemm::kernel::GemmUniversal<
    cute::Shape<int,int,int,int>,
    CollectiveMainloop,
    CollectiveEpilogue
>;
using Gemm = cutlass::gemm::device::GemmUniversalAdapter<GemmKernel>;

// Force the device kernel symbol into the cubin without needing a host main.
auto* _anchor = &cutlass::device_kernel<GemmKernel>;


// ===== COMPILED SASS (sm_100a) =====

	.target	sm_100a

	.elftype	@"ET_EXEC"


//--------------------- .note.nv.tkinfo           --------------------------
	.section	.note.nv.tkinfo,"",@"SHT_NOTE"
	.sectionflags	@"SHF_NOTE_NV_TKINFO"
	.tkinfo
        /*0018*/ 	.word	0x00000002
        /*0030*/ 	.string	""
        /*0030*/ 	.string	"ptxas"
        /*0030*/ 	.string	"Cuda compilation tools, release 13.0, V13.0.88"
        /*0030*/ 	.string	"Build cuda_13.0.r13.0/compiler.36424714_0"
        /*0030*/ 	.string	"-arch sm_100a -m 64 "



//--------------------- .note.nv.cuinfo           --------------------------
	.section	.note.nv.cuinfo,"",@"SHT_NOTE"
	.sectionflags	@"SHF_NOTE_NV_CUINFO"
        /*0018*/ 	.short	0x0002
        /*001a*/ 	.short	0x0064
        /*001c*/ 	.short	0x0082
	.zero		2


//--------------------- .nv.info                  --------------------------
	.section	.nv.info,"",@"SHT_CUDA_INFO"
	.align	4


	//----- nvinfo : EIATTR_REGCOUNT
	.align		4
        /*0000*/ 	.byte	0x04, 0x2f
        /*0002*/ 	.short	(.L_19 - .L_18)
	.align		4
.L_18:
        /*0004*/ 	.word	index@(_ZN7cutlass13device_kernelINS_4gemm6kernel13GemmUniversalIN4cute5tupleIJiiiiEEENS1_10collective13CollectiveMmaINS1_35MainloopSm100TmaUmmaWarpSpecializedILi3ELi2ELi4ENS5_IJNS4_1CILi1EEESB_SB_EEEEENS5_IJNSA_ILi128EEESE_SE_EEENS_6half_tENS5_IJlSB_lEEESG_SH_NS4_8TiledMMAINS4_8MMA_AtomIJNS4_20SM100_MMA_F16BF16_SSISG_SG_fLi128ELi128ELNS4_4UMMA5MajorE0ELSM_0ELNSL_7ScaleInE0ELSN_0EEEEEENS4_6LayoutISC_NS5_IJNSA_ILi0EEESR_SR_EEEEENS5_IJNS4_10UnderscoreESU_SU_EEEEENS4_13SM90_TMA_LOADENS4_14ComposedLayoutINS4_7SwizzleILi3ELi4ELi3EEENS4_18smem_ptr_flag_bitsILi16EEENSQ_INS5_IJNSA_ILi8EEENSA_ILi64EEEEEENS5_IJS14_SB_EEEEEEEvNS4_8identityESX_S18_vS19_EENS_8epilogue10collective18CollectiveEpilogueINS1B_23Sm100TmaWarpSpecializedILi4ELi2ELi32ELb1ELb0EEEJSF_NS5_IJNSQ_ISE_SB_EENSQ_INSA_ILi32EEESB_EEEEESG_SH_SG_SH_NS1B_6fusion15FusionCallbacksIS1F_NS1K_17LinearCombinationISG_fSG_fLNS_15FloatRoundStyleE2EEESF_S1J_JEEENS4_5SM1004TMEM4LOAD26SM100_TMEM_LOAD_32dp32b32xESX_NSY_INSZ_ILi2ELi4ELi3EEES12_NSQ_INS5_IJS13_S1H_EEENS5_IJS1H_SB_EEEEEEENS4_39AutoVectorizingCopyWithAssumedAlignmentILi128EEENS4_14SM90_TMA_STOREES1Y_S20_S20_EEEvvEEEEvNT_6ParamsE)
        /*0008*/ 	.word	0x0000006e


	//----- nvinfo : EIATTR_FRAME_SIZE
	.align		4
.L_19:
        /*000c*/ 	.byte	0x04, 0x11
        /*000e*/ 	.short	(.L_21 - .L_20)
	.align		4
.L_20:
        /*0010*/ 	.word	index@($__internal_2_$__cuda_sm10x_tcgen05_guardrail_trap_unallocated_columns_being_dealloced)
        /*0014*/ 	.word	0x00000000


	//----- nvinfo : EIATTR_FRAME_SIZE
	.align		4
.L_21:
        /*0018*/ 	.byte	0x04, 0x11
        /*001a*/ 	.short	(.L_23 - .L_22)
	.align		4
.L_22:
        /*001c*/ 	.word	index@($__internal_1_$__cuda_sm10x_tcgen05_guardrail_trap_phase_invalid_during_alloc)
        /*0020*/ 	.word	0x00000000


	//----- nvinfo : EIATTR_FRAME_SIZE
	.align		4
.L_23:
        /*0024*/ 	.byte	0x04, 0x11
        /*0026*/ 	.short	(.L_25 - .L_24)
	.align		4
.L_24:
        /*0028*/ 	.word	index@($__internal_0_$__cuda_sm10x_tcgen05_guardrail_trap_col_being_dealloced_not_returned_by_alloc)
        /*002c*/ 	.word	0x00000000


	//----- nvinfo : EIATTR_FRAME_SIZE
	.align		4
.L_25:
        /*0030*/ 	.byte	0x04, 0x11
        /*0032*/ 	.short	(.L_27 - .L_26)
	.align		4
.L_26:
        /*0034*/ 	.word	index@(_ZN7cutlass13device_kernelINS_4gemm6kernel13GemmUniversalIN4cute5tupleIJiiiiEEENS1_10collective13CollectiveMmaINS1_35MainloopSm100TmaUmmaWarpSpecializedILi3ELi2ELi4ENS5_IJNS4_1CILi1EEESB_SB_EEEEENS5_IJNSA_ILi128EEESE_SE_EEENS_6half_tENS5_IJlSB_lEEESG_SH_NS4_8TiledMMAINS4_8MMA_AtomIJNS4_20SM100_MMA_F16BF16_SSISG_SG_fLi128ELi128ELNS4_4UMMA5MajorE0ELSM_0ELNSL_7ScaleInE0ELSN_0EEEEEENS4_6LayoutISC_NS5_IJNSA_ILi0EEESR_SR_EEEEENS5_IJNS4_10UnderscoreESU_SU_EEEEENS4_13SM90_TMA_LOADENS4_14ComposedLayoutINS4_7SwizzleILi3ELi4ELi3EEENS4_18smem_ptr_flag_bitsILi16EEENSQ_INS5_IJNSA_ILi8EEENSA_ILi64EEEEEENS5_IJS14_SB_EEEEEEEvNS4_8identityESX_S18_vS19_EENS_8epilogue10collective18CollectiveEpilogueINS1B_23Sm100TmaWarpSpecializedILi4ELi2ELi32ELb1ELb0EEEJSF_NS5_IJNSQ_ISE_SB_EENSQ_INSA_ILi32EEESB_EEEEESG_SH_SG_SH_NS1B_6fusion15FusionCallbacksIS1F_NS1K_17LinearCombinationISG_fSG_fLNS_15FloatRoundStyleE2EEESF_S1J_JEEENS4_5SM1004TMEM4LOAD26SM100_TMEM_LOAD_32dp32b32xESX_NSY_INSZ_ILi2ELi4ELi3EEES12_NSQ_INS5_IJS13_S1H_EEENS5_IJS1H_SB_EEEEEEENS4_39AutoVectorizingCopyWithAssumedAlignmentILi128EEENS4_14SM90_TMA_STOREES1Y_S20_S20_EEEvvEEEEvNT_6ParamsE)
        /*0038*/ 	.word	0x00000000


	//----- nvinfo : EIATTR_MIN_STACK_SIZE
	.align		4
.L_27:
        /*003c*/ 	.byte	0x04, 0x12
        /*003e*/ 	.short	(.L_29 - .L_28)
	.align		4
.L_28:
        /*0040*/ 	.word	index@(_ZN7cutlass13device_kernelINS_4gemm6kernel13GemmUniversalIN4cute5tupleIJiiiiEEENS1_10collective13CollectiveMmaINS1_35MainloopSm100TmaUmmaWarpSpecializedILi3ELi2ELi4ENS5_IJNS4_1CILi1EEESB_SB_EEEEENS5_IJNSA_ILi128EEESE_SE_EEENS_6half_tENS5_IJlSB_lEEESG_SH_NS4_8TiledMMAINS4_8MMA_AtomIJNS4_20SM100_MMA_F16BF16_SSISG_SG_fLi128ELi128ELNS4_4UMMA5MajorE0ELSM_0ELNSL_7ScaleInE0ELSN_0EEEEEENS4_6LayoutISC_NS5_IJNSA_ILi0EEESR_SR_EEEEENS5_IJNS4_10UnderscoreESU_SU_EEEEENS4_13SM90_TMA_LOADENS4_14ComposedLayoutINS4_7SwizzleILi3ELi4ELi3EEENS4_18smem_ptr_flag_bitsILi16EEENSQ_INS5_IJNSA_ILi8EEENSA_ILi64EEEEEENS5_IJS14_SB_EEEEEEEvNS4_8identityESX_S18_vS19_EENS_8epilogue10collective18CollectiveEpilogueINS1B_23Sm100TmaWarpSpecializedILi4ELi2ELi32ELb1ELb0EEEJSF_NS5_IJNSQ_ISE_SB_EENSQ_INSA_ILi32EEESB_EEEEESG_SH_SG_SH_NS1B_6fusion15FusionCallbacksIS1F_NS1K_17LinearCombinationISG_fSG_fLNS_15FloatRoundStyleE2EEESF_S1J_JEEENS4_5SM1004TMEM4LOAD26SM100_TMEM_LOAD_32dp32b32xESX_NSY_INSZ_ILi2ELi4ELi3EEES12_NSQ_INS5_IJS13_S1H_EEENS5_IJS1H_SB_EEEEEEENS4_39AutoVectorizingCopyWithAssumedAlignmentILi128EEENS4_14SM90_TMA_STOREES1Y_S20_S20_EEEvvEEEEvNT_6ParamsE)
        /*0044*/ 	.word	0x00000000
.L_29:


//--------------------- .nv.compat                --------------------------
	.section	.nv.compat,"",@"SHT_CUDA_COMPAT_INFO"
	.align	4
        /*0000*/ 	.byte	0x02, 0x09, 0x01, 0x00, 0x02, 0x02, 0x02, 0x00, 0x02, 0x05, 0x05, 0x00, 0x03, 0x07, 0x01, 0x01
        /*0010*/ 	.byte	0x02, 0x03, 0x01, 0x00, 0x02, 0x06, 0x01, 0x00, 0x04, 0x0b, 0x08, 0x00, 0x09, 0x00, 0x00, 0x00
        /*0020*/ 	.byte	0x00, 0x00, 0x00, 0x00


//--------------------- .nv.info._ZN7cutlass13device_kernelINS_4gemm6kernel13GemmUniversalIN4cute5tupleIJiiiiEEENS1_10collective13CollectiveMmaINS1_35MainloopSm100TmaUmmaWarpSpecializedILi3ELi2ELi4ENS5_IJNS4_1CILi1EEESB_SB_EEEEENS5_IJNSA_ILi128EEESE_SE_EEENS_6half_tENS5_IJlSB_lEEESG_SH_NS4_8TiledMMAINS4_8MMA_AtomIJNS4_20SM100_MMA_F16BF16_SSISG_SG_fLi128ELi128ELNS4_4UMMA5MajorE0ELSM_0ELNSL_7ScaleInE0ELSN_0EEEEEENS4_6LayoutISC_NS5_IJNSA_ILi0EEESR_SR_EEEEENS5_IJNS4_10UnderscoreESU_SU_EEEEENS4_13SM90_TMA_LOADENS4_14ComposedLayoutINS4_7SwizzleILi3ELi4ELi3EEENS4_18smem_ptr_flag_bitsILi16EEENSQ_INS5_IJNSA_ILi8EEENSA_ILi64EEEEEENS5_IJS14_SB_EEEEEEEvNS4_8identityESX_S18_vS19_EENS_8epilogue10collective18CollectiveEpilogueINS1B_23Sm100TmaWarpSpecializedILi4ELi2ELi32ELb1ELb0EEEJSF_NS5_IJNSQ_ISE_SB_EENSQ_INSA_ILi32EEESB_EEEEESG_SH_SG_SH_NS1B_6fusion15FusionCallbacksIS1F_NS1K_17LinearCombinationISG_fSG_fLNS_15FloatRoundStyleE2EEESF_S1J_JEEENS4_5SM1004TMEM4LOAD26SM100_TMEM_LOAD_32dp32b32xESX_NSY_INSZ_ILi2ELi4ELi3EEES12_NSQ_INS5_IJS13_S1H_EEENS5_IJS1H_SB_EEEEEEENS4_39AutoVectorizingCopyWithAssumedAlignmentILi128EEENS4_14SM90_TMA_STOREES1Y_S20_S20_EEEvvEEEEvNT_6ParamsE --------------------------
	.section	.nv.info._ZN7cutlass13device_kernelINS_4gemm6kernel13GemmUniversalIN4cute5tupleIJiiiiEEENS1_10collective13CollectiveMmaINS1_35MainloopSm100TmaUmmaWarpSpecializedILi3ELi2ELi4ENS5_IJNS4_1CILi1EEESB_SB_EEEEENS5_IJNSA_ILi128EEESE_SE_EEENS_6half_tENS5_IJlSB_lEEESG_SH_NS4_8TiledMMAINS4_8MMA_AtomIJNS4_20SM100_MMA_F16BF16_SSISG_SG_fLi128ELi128ELNS4_4UMMA5MajorE0ELSM_0ELNSL_7ScaleInE0ELSN_0EEEEEENS4_6LayoutISC_NS5_IJNSA_ILi0EEESR_SR_EEEEENS5_IJNS4_10UnderscoreESU_SU_EEEEENS4_13SM90_TMA_LOADENS4_14ComposedLayoutINS4_7SwizzleILi3ELi4ELi3EEENS4_18smem_ptr_flag_bitsILi16EEENSQ_INS5_IJNSA_ILi8EEENSA_ILi64EEEEEENS5_IJS14_SB_EEEEEEEvNS4_8identityESX_S18_vS19_EENS_8epilogue10collective18CollectiveEpilogueINS1B_23Sm100TmaWarpSpecializedILi4ELi2ELi32ELb1ELb0EEEJSF_NS5_IJNSQ_ISE_SB_EENSQ_INSA_ILi32EEESB_EEEEESG_SH_SG_SH_NS1B_6fusion15FusionCallbacksIS1F_NS1K_17LinearCombinationISG_fSG_fLNS_15FloatRoundStyleE2EEESF_S1J_JEEENS4_5SM1004TMEM4LOAD26SM100_TMEM_LOAD_32dp32b32xESX_NSY_INSZ_ILi2ELi4ELi3EEES12_NSQ_INS5_IJS13_S1H_EEENS5_IJS1H_SB_EEEEEEENS4_39AutoVectorizingCopyWithAssumedAlignmentILi128EEENS4_14SM90_TMA_STOREES1Y_S20_S20_EEEvvEEEEvNT_6ParamsE,"",@"SHT_CUDA_INFO"
	.sectionflags	@""
	.align	4


	//----- nvinfo : EIATTR_CUDA_API_VERSION
	.align		4
        /*0000*/ 	.byte	0x04, 0x37
        /*0002*/ 	.short	(.L_31 - .L_30)
.L_30:
        /*0004*/ 	.word	0x00000082


	//----- nvinfo : EIATTR_KPARAM_INFO
	.align		4
.L_31:
        /*0008*/ 	.byte	0x04, 0x17
        /*000a*/ 	.short	(.L_33 - .L_32)
.L_32:
        /*000c*/ 	.word	0x00000000
        /*0010*/ 	.short	0x0000
        /*0012*/ 	.short	0x0000
        /*0014*/ 	.byte	0x00, 0xf0, 0x01, 0x20


	//----- nvinfo : EIATTR_AT_ENTRY_FRAGMENTS
	.align		4
.L_33:
        /*0018*/ 	.byte	0x04, 0x4f
        /*001a*/ 	.short	(.L_35 - .L_34)


	//   ....[0]....
.L_34:
        /*001c*/ 	.word	0x00000006


	//----- nvinfo : EIATTR_RESERVED_SMEM_USED
	.align		4
.L_35:
        /*0020*/ 	.byte	0x01, 0x41
	.zero		2


	//----- nvinfo : EIATTR_SPARSE_MMA_MASK
	.align		4
        /*0024*/ 	.byte	0x03, 0x50
        /*0026*/ 	.short	0x0000


	//----- nvinfo : EIATTR_TCGEN05_1CTA_USED
	.align		4
        /*0028*/ 	.byte	0x01, 0x51
	.zero		2


	//----- nvinfo : EIATTR_MAXREG_COUNT
	.align		4
        /*002c*/ 	.byte	0x03, 0x1b
        /*002e*/ 	.short	0x00ff


	//----- nvinfo : EIATTR_NUM_BARRIERS
	.align		4
        /*0030*/ 	.byte	0x02, 0x4c
        /*0032*/ 	.byte	0x07
	.zero		1


	//----- nvinfo : EIATTR_EXTERNS
	.align		4
        /*0034*/ 	.byte	0x04, 0x0f
        /*0036*/ 	.short	(.L_37 - .L_36)


	//   ....[0]....
	.align		4
.L_36:
        /*0038*/ 	.word	index@(__assertfail)


	//----- nvinfo : EIATTR_MERCURY_ISA_VERSION
	.align		4
.L_37:
        /*003c*/ 	.byte	0x03, 0x5f
        /*003e*/ 	.short	0x0101


	//----- nvinfo : EIATTR_INT_WARP_WIDE_INSTR_OFFSETS
	.align		4
        /*0040*/ 	.byte	0x04, 0x31
        /*0042*/ 	.short	(.L_39 - .L_38)


	//   ....[0]....
.L_38:
        /*0044*/ 	.word	0x00001f00


	//   ....[1]....
        /*0048*/ 	.word	0x00003a70


	//   ....[2]....
        /*004c*/ 	.word	0x00003aa0


	//   ....[3]....
        /*0050*/ 	.word	0x00003af0


	//   ....[4]....
        /*0054*/ 	.word	0x00004410


	//   ....[5]....
        /*0058*/ 	.word	0x00004470


	//   ....[6]....
        /*005c*/ 	.word	0x00004550


	//   ....[7]....
        /*0060*/ 	.word	0x000045c0


	//   ....[8]....
        /*0064*/ 	.word	0x000046d0


	//   ....[9]....
        /*0068*/ 	.word	0x00004760


	//   ....[10]....
        /*006c*/ 	.word	0x00004930


	//   ....[11]....
        /*0070*/ 	.word	0x00004a90


	//----- nvinfo : EIATTR_COOP_GROUP_MASK_REGIDS
	.align		4
.L_39:
        /*0074*/ 	.byte	0x04, 0x29
        /*0076*/ 	.short	(.L_41 - .L_40)


	//   ....[0]....
.L_40:
        /*0078*/ 	.word	0xffffffff


	//   ....[1]....
        /*007c*/ 	.word	0xffffffff


	//   ....[2]....
        /*0080*/ 	.word	0xffffffff


	//   ....[3]....
        /*0084*/ 	.word	0xffffffff


	//   ....[4]....
        /*0088*/ 	.word	0xffffffff


	//   ....[5]....
        /*008c*/ 	.word	0xffffffff


	//   ....[6]....
        /*0090*/ 	.word	0xffffffff


	//   ....[7]....
        /*0094*/ 	.word	0xffffffff


	//   ....[8]....
        /*0098*/ 	.word	0xffffffff


	//   ....[9]....
        /*009c*/ 	.word	0xffffffff


	//   ....[10]....
        /*00a0*/ 	.word	0xffffffff


	//   ....[11]....
        /*00a4*/ 	.word	0xffffffff


	//   ....[12]....
        /*00a8*/ 	.word	0xffffffff


	//----- nvinfo : EIATTR_COOP_GROUP_INSTR_OFFSETS
	.align		4
.L_41:
        /*00ac*/ 	.byte	0x04, 0x28
        /*00ae*/ 	.short	(.L_43 - .L_42)


	//   ....[0]....
.L_42:
        /*00b0*/ 	.word	0x00000090


	//   ....[1]....
        /*00b4*/ 	.word	0x000004d0


	//   ....[2]....
        /*00b8*/ 	.word	0x00000620


	//   ....[3]....
        /*00bc*/ 	.word	0x000007c0


	//   ....[4]....
        /*00c0*/ 	.word	0x000008c0


	//   ....[5]....
        /*00c4*/ 	.word	0x00000a30


	//   ....[6]....
        /*00c8*/ 	.word	0x00000bd0


	//   ....[7]....
        /*00cc*/ 	.word	0x00001de0


	//   ....[8]....
        /*00d0*/ 	.word	0x00002b30


	//   ....[9]....
        /*00d4*/ 	.word	0x00002d40


	//   ....[10]....
        /*00d8*/ 	.word	0x00002d70


	//   ....[11]....
        /*00dc*/ 	.word	0x00003960


	//   ....[12]....
        /*00e0*/ 	.word	0x00003b90


	//----- nvinfo : EIATTR_VRC_CTA_INIT_COUNT
	.align		4
.L_43:
        /*00e4*/ 	.byte	0x02, 0x4a
        /*00e6*/ 	.byte	0x80
	.zero		1


	//----- nvinfo : EIATTR_SYSCALL_OFFSETS
	.align		4
        /*00e8*/ 	.byte	0x04, 0x46
        /*00ea*/ 	.short	(.L_45 - .L_44)


	//   ....[0]....
.L_44:
        /*00ec*/ 	.word	0x00005510


	//   ....[1]....
        /*00f0*/ 	.word	0x00005600


	//   ....[2]....
        /*00f4*/ 	.word	0x00005d70


	//   ....[3]....
        /*00f8*/ 	.word	0x000069f0


	//   ....[4]....
        /*00fc*/ 	.word	0x00007640


	//   ....[5]....
        /*0100*/ 	.word	0x00008290


	//----- nvinfo : EIATTR_MBARRIER_INSTR_OFFSETS
	.align		4
.L_45:
        /*0104*/ 	.byte	0x04, 0x39
        /*0106*/ 	.short	(.L_47 - .L_46)


	//   ....[0]....
.L_46:
        /*0108*/ 	.word	0x000005b0
        /*010c*/ 	.word	0x000000ff
        /*0110*/ 	.word	0x00000000
        /*0114*/ 	.short	0x0100
        /*0116*/ 	.byte	0x05
	.zero		1


	//   ....[1]....
        /*0118*/ 	.word	0x000005c0
        /*011c*/ 	.word	0x000000ff
        /*0120*/ 	.word	0x00000018
        /*0124*/ 	.short	0x0100
        /*0126*/ 	.byte	0x05
	.zero		1


	//   ....[2]....
        /*0128*/ 	.word	0x000005d0
        /*012c*/ 	.word	0x000000ff
        /*0130*/ 	.word	0x00000008
        /*0134*/ 	.short	0x0100
        /*0136*/ 	.byte	0x05
	.zero		1


	//   ....[3]....
        /*0138*/ 	.word	0x000005e0
        /*013c*/ 	.word	0x000000ff
        /*0140*/ 	.word	0x00000020
        /*0144*/ 	.short	0x0100
        /*0146*/ 	.byte	0x05
	.zero		1


	//   ....[4]....
        /*0148*/ 	.word	0x000005f0
        /*014c*/ 	.word	0x000000ff
        /*0150*/ 	.word	0x00000010
        /*0154*/ 	.short	0x0100
        /*0156*/ 	.byte	0x05
	.zero		1


	//   ....[5]....
        /*0158*/ 	.word	0x00000600
        /*015c*/ 	.word	0x000000ff
        /*0160*/ 	.word	0x00000028
        /*0164*/ 	.short	0x0100
        /*0166*/ 	.byte	0x05
	.zero		1


	//   ....[6]....
        /*0168*/ 	.word	0x00000730
        /*016c*/ 	.word	0x000000ff
        /*0170*/ 	.word	0x00000030
        /*0174*/ 	.short	0x0100
        /*0176*/ 	.byte	0x07
	.zero		1


	//   ....[7]....
        /*0178*/ 	.word	0x00000740
        /*017c*/ 	.word	0x000000ff
        /*0180*/ 	.word	0x00000050
        /*0184*/ 	.short	0x0100
        /*0186*/ 	.byte	0x07
	.zero		1


	//   ....[8]....
        /*0188*/ 	.word	0x00000750
        /*018c*/ 	.word	0x000000ff
        /*0190*/ 	.word	0x00000038
        /*0194*/ 	.short	0x0100
        /*0196*/ 	.byte	0x07
	.zero		1


	//   ....[9]....
        /*0198*/ 	.word	0x00000760
        /*019c*/ 	.word	0x000000ff
        /*01a0*/ 	.word	0x00000058
        /*01a4*/ 	.short	0x0100
        /*01a6*/ 	.byte	0x07
	.zero		1


	//   ....[10]....
        /*01a8*/ 	.word	0x00000770
        /*01ac*/ 	.word	0x000000ff
        /*01b0*/ 	.word	0x00000040
        /*01b4*/ 	.short	0x0100
        /*01b6*/ 	.byte	0x07
	.zero		1


	//   ....[11]....
        /*01b8*/ 	.word	0x00000780
        /*01bc*/ 	.word	0x000000ff
        /*01c0*/ 	.word	0x00000060
        /*01c4*/ 	.short	0x0100
        /*01c6*/ 	.byte	0x07
	.zero		1


	//   ....[12]....
        /*01c8*/ 	.word	0x00000790
        /*01cc*/ 	.word	0x000000ff
        /*01d0*/ 	.word	0x00000048
        /*01d4*/ 	.short	0x0100
        /*01d6*/ 	.byte	0x07
	.zero		1


	//   ....[13]....
        /*01d8*/ 	.word	0x000007a0
        /*01dc*/ 	.word	0x000000ff
        /*01e0*/ 	.word	0x00000068
        /*01e4*/ 	.short	0x0100
        /*01e6*/ 	.byte	0x07
	.zero		1


	//   ....[14]....
        /*01e8*/ 	.word	0x00000890
        /*01ec*/ 	.word	0x000000ff
        /*01f0*/ 	.word	0x00000070
        /*01f4*/ 	.short	0x0100
        /*01f6*/ 	.byte	0x05
	.zero		1


	//   ....[15]....
        /*01f8*/ 	.word	0x000008a0
        /*01fc*/ 	.word	0x000000ff
        /*0200*/ 	.word	0x00000078
        /*0204*/ 	.short	0x0100
        /*0206*/ 	.byte	0x05
	.zero		1


	//   ....[16]....
        /*0208*/ 	.word	0x000009e0
        /*020c*/ 	.word	0x000000ff
        /*0210*/ 	.word	0x00000080
        /*0214*/ 	.short	0x0100
        /*0216*/ 	.byte	0x05
	.zero		1


	//   ....[17]....
        /*0218*/ 	.word	0x000009f0
        /*021c*/ 	.word	0x000000ff
        /*0220*/ 	.word	0x00000090
        /*0224*/ 	.short	0x0100
        /*0226*/ 	.byte	0x05
	.zero		1


	//   ....[18]....
        /*0228*/ 	.word	0x00000a00
        /*022c*/ 	.word	0x000000ff
        /*0230*/ 	.word	0x00000088
        /*0234*/ 	.short	0x0100
        /*0236*/ 	.byte	0x05
	.zero		1


	//   ....[19]....
        /*0238*/ 	.word	0x00000a10
        /*023c*/ 	.word	0x000000ff
        /*0240*/ 	.word	0x00000098
        /*0244*/ 	.short	0x0100
        /*0246*/ 	.byte	0x05
	.zero		1


	//   ....[20]....
        /*0248*/ 	.word	0x00000b40
        /*024c*/ 	.word	0x000000ff
        /*0250*/ 	.word	0x000000a0
        /*0254*/ 	.short	0x0100
        /*0256*/ 	.byte	0x07
	.zero		1


	//   ....[21]....
        /*0258*/ 	.word	0x00000b50
        /*025c*/ 	.word	0x000000ff
        /*0260*/ 	.word	0x000000c0
        /*0264*/ 	.short	0x0100
        /*0266*/ 	.byte	0x07
	.zero		1


	//   ....[22]....
        /*0268*/ 	.word	0x00000b60
        /*026c*/ 	.word	0x000000ff
        /*0270*/ 	.word	0x000000a8
        /*0274*/ 	.short	0x0100
        /*0276*/ 	.byte	0x07
	.zero		1


	//   ....[23]....
        /*0278*/ 	.word	0x00000b70
        /*027c*/ 	.word	0x000000ff
        /*0280*/ 	.word	0x000000c8
        /*0284*/ 	.short	0x0100
        /*0286*/ 	.byte	0x07
	.zero		1


	//   ....[24]....
        /*0288*/ 	.word	0x00000b80
        /*028c*/ 	.word	0x000000ff
        /*0290*/ 	.word	0x000000b0
        /*0294*/ 	.short	0x0100
        /*0296*/ 	.byte	0x07
	.zero		1


	//   ....[25]....
        /*0298*/ 	.word	0x00000b90
        /*029c*/ 	.word	0x000000ff
        /*02a0*/ 	.word	0x000000d0
        /*02a4*/ 	.short	0x0100
        /*02a6*/ 	.byte	0x07
	.zero		1


	//   ....[26]....
        /*02a8*/ 	.word	0x00000ba0
        /*02ac*/ 	.word	0x000000ff
        /*02b0*/ 	.word	0x000000b8
        /*02b4*/ 	.short	0x0100
        /*02b6*/ 	.byte	0x07
	.zero		1


	//   ....[27]....
        /*02b8*/ 	.word	0x00000bb0
        /*02bc*/ 	.word	0x000000ff
        /*02c0*/ 	.word	0x000000d8
        /*02c4*/ 	.short	0x0100
        /*02c6*/ 	.byte	0x07
	.zero		1


	//   ....[28]....
        /*02c8*/ 	.word	0x00000ca0
        /*02cc*/ 	.word	0x000000ff
        /*02d0*/ 	.word	0x000000e0
        /*02d4*/ 	.short	0x0100
        /*02d6*/ 	.byte	0x05
	.zero		1


	//   ....[29]....
        /*02d8*/ 	.word	0x00000cb0
        /*02dc*/ 	.word	0x000000ff
        /*02e0*/ 	.word	0x000000f0
        /*02e4*/ 	.short	0x0100
        /*02e6*/ 	.byte	0x05
	.zero		1


	//   ....[30]....
        /*02e8*/ 	.word	0x00000cc0
        /*02ec*/ 	.word	0x000000ff
        /*02f0*/ 	.word	0x000000e8
        /*02f4*/ 	.short	0x0100
        /*02f6*/ 	.byte	0x05
	.zero		1


	//   ....[31]....
        /*02f8*/ 	.word	0x00000cd0
        /*02fc*/ 	.word	0x000000ff
        /*0300*/ 	.word	0x000000f8
        /*0304*/ 	.short	0x0100
        /*0306*/ 	.byte	0x05
	.zero		1


	//   ....[32]....
        /*0308*/ 	.word	0x000015a0
        /*030c*/ 	.word	0x00000002
        /*0310*/ 	.word	0x000000f0
        /*0314*/ 	.short	0x010a
        /*0316*/ 	.byte	0xff
	.zero		1


	//   ....[33]....
        /*0318*/ 	.word	0x000015d0
        /*031c*/ 	.word	0x00000002
        /*0320*/ 	.word	0x000000e0
        /*0324*/ 	.short	0x0101
        /*0326*/ 	.byte	0xff
	.zero		1


	//   ....[34]....
        /*0328*/ 	.word	0x000016a0
        /*032c*/ 	.word	0x000000ff
        /*0330*/ 	.word	0x00000018
        /*0334*/ 	.short	0x010a
        /*0336*/ 	.byte	0x08
	.zero		1


	//   ....[35]....
        /*0338*/ 	.word	0x00001740
        /*033c*/ 	.word	0x000000ff
        /*0340*/ 	.word	0x00000018
        /*0344*/ 	.short	0x010a
        /*0346*/ 	.byte	0x21
	.zero		1


	//   ....[36]....
        /*0348*/ 	.word	0x00001890
        /*034c*/ 	.word	0x000000ff
        /*0350*/ 	.word	0x00000018
        /*0354*/ 	.short	0x010a
        /*0356*/ 	.byte	0x08
	.zero		1


	//   ....[37]....
        /*0358*/ 	.word	0x00001a50
        /*035c*/ 	.word	0x000000ff
        /*0360*/ 	.word	0x00000078
        /*0364*/ 	.short	0x0101
        /*0366*/ 	.byte	0x04
	.zero		1


	//   ....[38]....
        /*0368*/ 	.word	0x00001a70
        /*036c*/ 	.word	0x000000ff
        /*0370*/ 	.word	0x00000018
        /*0374*/ 	.short	0x010a
        /*0376*/ 	.byte	0x08
	.zero		1


	//   ....[39]....
        /*0378*/ 	.word	0x00001af0
        /*037c*/ 	.word	0x000000ff
        /*0380*/ 	.word	0x00000018
        /*0384*/ 	.short	0x010a
        /*0386*/ 	.byte	0x21
	.zero		1


	//   ....[40]....
        /*0388*/ 	.word	0x00001c40
        /*038c*/ 	.word	0x000000ff
        /*0390*/ 	.word	0x00000018
        /*0394*/ 	.short	0x010a
        /*0396*/ 	.byte	0x08
	.zero		1


	//   ....[41]....
        /*0398*/ 	.word	0x00001e10
        /*039c*/ 	.word	0x00000002
        /*03a0*/ 	.word	0x00000080
        /*03a4*/ 	.short	0x010a
        /*03a6*/ 	.byte	0xff
	.zero		1


	//   ....[42]....
        /*03a8*/ 	.word	0x00001ed0
        /*03ac*/ 	.word	0x00000002
        /*03b0*/ 	.word	0x00000000
        /*03b4*/ 	.short	0x0101
        /*03b6*/ 	.byte	0xff
	.zero		1


	//   ....[43]....
        /*03b8*/ 	.word	0x00002430
        /*03bc*/ 	.word	0x000000ff
        /*03c0*/ 	.word	0x00000000
        /*03c4*/ 	.short	0x010a
        /*03c6*/ 	.byte	0x05
	.zero		1


	//   ....[44]....
        /*03c8*/ 	.word	0x000024c0
        /*03cc*/ 	.word	0x000000ff
        /*03d0*/ 	.word	0x00000000
        /*03d4*/ 	.short	0x010a
        /*03d6*/ 	.byte	0x05
	.zero		1


	//   ....[45]....
        /*03d8*/ 	.word	0x00002560
        /*03dc*/ 	.word	0x00000000
        /*03e0*/ 	.word	0x00000000
        /*03e4*/ 	.short	0x010a
        /*03e6*/ 	.byte	0xff
	.zero		1


	//   ....[46]....
        /*03e8*/ 	.word	0x00002680
        /*03ec*/ 	.word	0x00000000
        /*03f0*/ 	.word	0x000000e0
        /*03f4*/ 	.short	0x010a
        /*03f6*/ 	.byte	0xff
	.zero		1


	//   ....[47]....
        /*03f8*/ 	.word	0x000026f0
        /*03fc*/ 	.word	0x00000000
        /*0400*/ 	.word	0x00000000
        /*0404*/ 	.short	0x0101
        /*0406*/ 	.byte	0xff
	.zero		1


	//   ....[48]....
        /*0408*/ 	.word	0x00002710
        /*040c*/ 	.word	0x000000ff
        /*0410*/ 	.word	0x00000090
        /*0414*/ 	.short	0x010a
        /*0416*/ 	.byte	0x05
	.zero		1


	//   ....[49]....
        /*0418*/ 	.word	0x00002830
        /*041c*/ 	.word	0x00000000
        /*0420*/ 	.word	0x00000080
        /*0424*/ 	.short	0x010a
        /*0426*/ 	.byte	0xff
	.zero		1


	//   ....[50]....
        /*0428*/ 	.word	0x00002930
        /*042c*/ 	.word	0x00000000
        /*0430*/ 	.word	0x00000000
        /*0434*/ 	.short	0x0101
        /*0436*/ 	.byte	0xff
	.zero		1


	//   ....[51]....
        /*0438*/ 	.word	0x000029c0
        /*043c*/ 	.word	0x000000ff
        /*0440*/ 	.word	0x00000090
        /*0444*/ 	.short	0x0106
        /*0446*/ 	.byte	0x05
	.zero		1


	//   ....[52]....
        /*0448*/ 	.word	0x000029e0
        /*044c*/ 	.word	0x000000ff
        /*0450*/ 	.word	0x00000090
        /*0454*/ 	.short	0x010a
        /*0456*/ 	.byte	0x05
	.zero		1


	//   ....[53]....
        /*0458*/ 	.word	0x00002a70
        /*045c*/ 	.word	0x000000ff
        /*0460*/ 	.word	0x00000090
        /*0464*/ 	.short	0x0106
        /*0466*/ 	.byte	0x04
	.zero		1


	//   ....[54]....
        /*0468*/ 	.word	0x00002ab0
        /*046c*/ 	.word	0x00000000
        /*0470*/ 	.word	0x00000090
        /*0474*/ 	.short	0x010a
        /*0476*/ 	.byte	0xff
	.zero		1


	//   ....[55]....
        /*0478*/ 	.word	0x00003070
        /*047c*/ 	.word	0x00000000
        /*0480*/ 	.word	0x00000080
        /*0484*/ 	.short	0x010a
        /*0486*/ 	.byte	0xff
	.zero		1


	//   ....[56]....
        /*0488*/ 	.word	0x00003170
        /*048c*/ 	.word	0x00000003
        /*0490*/ 	.word	0x00000000
        /*0494*/ 	.short	0x0101
        /*0496*/ 	.byte	0xff
	.zero		1


	//   ....[57]....
        /*0498*/ 	.word	0x00003180
        /*049c*/ 	.word	0x000000ff
        /*04a0*/ 	.word	0x00000000
        /*04a4*/ 	.short	0x010a
        /*04a6*/ 	.byte	0x07
	.zero		1


	//   ....[58]....
        /*04a8*/ 	.word	0x000031b0
        /*04ac*/ 	.word	0x000000ff
        /*04b0*/ 	.word	0x000000c0
        /*04b4*/ 	.short	0x010a
        /*04b6*/ 	.byte	0x06
	.zero		1


	//   ....[59]....
        /*04b8*/ 	.word	0x00003280
        /*04bc*/ 	.word	0x000000ff
        /*04c0*/ 	.word	0x00000000
        /*04c4*/ 	.short	0x010a
        /*04c6*/ 	.byte	0x0b
	.zero		1


	//   ....[60]....
        /*04c8*/ 	.word	0x000033b0
        /*04cc*/ 	.word	0x000000ff
        /*04d0*/ 	.word	0x00000000
        /*04d4*/ 	.short	0x010a
        /*04d6*/ 	.byte	0x22
	.zero		1


	//   ....[61]....
        /*04d8*/ 	.word	0x00003790
        /*04dc*/ 	.word	0x000000ff
        /*04e0*/ 	.word	0x00000000
        /*04e4*/ 	.short	0x010a
        /*04e6*/ 	.byte	0x06
	.zero		1


	//   ....[62]....
        /*04e8*/ 	.word	0x00003820
        /*04ec*/ 	.word	0x000000ff
        /*04f0*/ 	.word	0x00000000
        /*04f4*/ 	.short	0x010a
        /*04f6*/ 	.byte	0x06
	.zero		1


	//   ....[63]....
        /*04f8*/ 	.word	0x000038b0
        /*04fc*/ 	.word	0x000000ff
        /*0500*/ 	.word	0x00000000
        /*0504*/ 	.short	0x010a
        /*0506*/ 	.byte	0x06
	.zero		1


	//   ....[64]....
        /*0508*/ 	.word	0x00003940
        /*050c*/ 	.word	0x000000ff
        /*0510*/ 	.word	0x00000000
        /*0514*/ 	.short	0x010a
        /*0516*/ 	.byte	0x07
	.zero		1


	//   ....[65]....
        /*0518*/ 	.word	0x00003dc0
        /*051c*/ 	.word	0x00000000
        /*0520*/ 	.word	0x00000080
        /*0524*/ 	.short	0x010a
        /*0526*/ 	.byte	0xff
	.zero		1


	//   ....[66]....
        /*0528*/ 	.word	0x00003e80
        /*052c*/ 	.word	0x00000000
        /*0530*/ 	.word	0x00000000
        /*0534*/ 	.short	0x0101
        /*0536*/ 	.byte	0xff
	.zero		1


	//   ....[67]....
        /*0538*/ 	.word	0x000041a0
        /*053c*/ 	.word	0x000000ff
        /*0540*/ 	.word	0x00000078
        /*0544*/ 	.short	0x010a
        /*0546*/ 	.byte	0x07
	.zero		1


	//   ....[68]....
        /*0548*/ 	.word	0x00004390
        /*054c*/ 	.word	0x000000ff
        /*0550*/ 	.word	0x00000050
        /*0554*/ 	.short	0x010a
        /*0556*/ 	.byte	0x07
	.zero		1


	//   ....[69]....
        /*0558*/ 	.word	0x00004500
        /*055c*/ 	.word	0x000000ff
        /*0560*/ 	.word	0x00000030
        /*0564*/ 	.short	0x010b
        /*0566*/ 	.byte	0x07
	.zero		1


	//   ....[70]....
        /*0568*/ 	.word	0x00004510
        /*056c*/ 	.word	0x000000ff
        /*0570*/ 	.word	0x00000000
        /*0574*/ 	.short	0x0101
        /*0576*/ 	.byte	0x08
	.zero		1


	//   ....[71]....
        /*0578*/ 	.word	0x00004520
        /*057c*/ 	.word	0x000000ff
        /*0580*/ 	.word	0x00000058
        /*0584*/ 	.short	0x010a
        /*0586*/ 	.byte	0x07
	.zero		1


	//   ....[72]....
        /*0588*/ 	.word	0x00004670
        /*058c*/ 	.word	0x000000ff
        /*0590*/ 	.word	0x00000038
        /*0594*/ 	.short	0x010b
        /*0596*/ 	.byte	0x07
	.zero		1


	//   ....[73]....
        /*0598*/ 	.word	0x00004680
        /*059c*/ 	.word	0x000000ff
        /*05a0*/ 	.word	0x00000000
        /*05a4*/ 	.short	0x0101
        /*05a6*/ 	.byte	0x08
	.zero		1


	//   ....[74]....
        /*05a8*/ 	.word	0x00004690
        /*05ac*/ 	.word	0x000000ff
        /*05b0*/ 	.word	0x00000060
        /*05b4*/ 	.short	0x010a
        /*05b6*/ 	.byte	0x07
	.zero		1


	//   ....[75]....
        /*05b8*/ 	.word	0x00004810
        /*05bc*/ 	.word	0x000000ff
        /*05c0*/ 	.word	0x00000040
        /*05c4*/ 	.short	0x010b
        /*05c6*/ 	.byte	0x07
	.zero		1


	//   ....[76]....
        /*05c8*/ 	.word	0x00004850
        /*05cc*/ 	.word	0x000000ff
        /*05d0*/ 	.word	0x00000000
        /*05d4*/ 	.short	0x0101
        /*05d6*/ 	.byte	0x08
	.zero		1


	//   ....[77]....
        /*05d8*/ 	.word	0x00004890
        /*05dc*/ 	.word	0x000000ff
        /*05e0*/ 	.word	0x00000068
        /*05e4*/ 	.short	0x010a
        /*05e6*/ 	.byte	0x07
	.zero		1


	//   ....[78]....
        /*05e8*/ 	.word	0x00004ad0
        /*05ec*/ 	.word	0x000000ff
        /*05f0*/ 	.word	0x00000048
        /*05f4*/ 	.short	0x010b
        /*05f6*/ 	.byte	0x07
	.zero		1


	//   ....[79]....
        /*05f8*/ 	.word	0x00004af0
        /*05fc*/ 	.word	0x000000ff
        /*0600*/ 	.word	0x00000000
        /*0604*/ 	.short	0x0101
        /*0606*/ 	.byte	0x0d
	.zero		1


	//   ....[80]....
        /*0608*/ 	.word	0x00004b20
        /*060c*/ 	.word	0x000000ff
        /*0610*/ 	.word	0x00000050
        /*0614*/ 	.short	0x010a
        /*0616*/ 	.byte	0x07
	.zero		1


	//   ....[81]....
        /*0618*/ 	.word	0x00004b40
        /*061c*/ 	.word	0x000000ff
        /*0620*/ 	.word	0x00000058
        /*0624*/ 	.short	0x010a
        /*0626*/ 	.byte	0x07
	.zero		1


	//   ....[82]....
        /*0628*/ 	.word	0x00004b60
        /*062c*/ 	.word	0x000000ff
        /*0630*/ 	.word	0x00000060
        /*0634*/ 	.short	0x010a
        /*0636*/ 	.byte	0x07
	.zero		1


	//   ....[83]....
        /*0638*/ 	.word	0x00004ba0
        /*063c*/ 	.word	0x00000000
        /*0640*/ 	.word	0x00000068
        /*0644*/ 	.short	0x010a
        /*0646*/ 	.byte	0xff
	.zero		1


	//   ....[84]....
        /*0648*/ 	.word	0x00004ed0
        /*064c*/ 	.word	0x00000000
        /*0650*/ 	.word	0x00000080
        /*0654*/ 	.short	0x010a
        /*0656*/ 	.byte	0xff
	.zero		1


	//   ....[85]....
        /*0658*/ 	.word	0x00004fe0
        /*065c*/ 	.word	0x00000000
        /*0660*/ 	.word	0x00000000
        /*0664*/ 	.short	0x0101
        /*0666*/ 	.byte	0xff
	.zero		1


	//   ....[86]....
        /*0668*/ 	.word	0x00005a30
        /*066c*/ 	.word	0x000000ff
        /*0670*/ 	.word	0x00000030
        /*0674*/ 	.short	0x010a
        /*0676*/ 	.byte	0x30
	.zero		1


	//   ....[87]....
        /*0678*/ 	.word	0x00005a70
        /*067c*/ 	.word	0x00000040
        /*0680*/ 	.word	0x000000a0
        /*0684*/ 	.short	0x010a
        /*0686*/ 	.byte	0xff
	.zero		1


	//   ....[88]....
        /*0688*/ 	.word	0x00005b60
        /*068c*/ 	.word	0x000000ff
        /*0690*/ 	.word	0x00000030
        /*0694*/ 	.short	0x010a
        /*0696*/ 	.byte	0x30
	.zero		1


	//   ....[89]....
        /*0698*/ 	.word	0x00005c50
        /*069c*/ 	.word	0x00000040
        /*06a0*/ 	.word	0x000000a0
        /*06a4*/ 	.short	0x010a
        /*06a6*/ 	.byte	0xff
	.zero		1


	//   ....[90]....
        /*06a8*/ 	.word	0x00006720
        /*06ac*/ 	.word	0x00000000
        /*06b0*/ 	.word	0x00000000
        /*06b4*/ 	.short	0x0101
        /*06b6*/ 	.byte	0xff
	.zero		1


	//   ....[91]....
        /*06b8*/ 	.word	0x00006730
        /*06bc*/ 	.word	0x00000002
        /*06c0*/ 	.word	0x00000030
        /*06c4*/ 	.short	0x010a
        /*06c6*/ 	.byte	0xff
	.zero		1


	//   ....[92]....
        /*06c8*/ 	.word	0x00006810
        /*06cc*/ 	.word	0x00000002
        /*06d0*/ 	.word	0x00000030
        /*06d4*/ 	.short	0x010a
        /*06d6*/ 	.byte	0xff
	.zero		1


	//   ....[93]....
        /*06d8*/ 	.word	0x00007370
        /*06dc*/ 	.word	0x00000048
        /*06e0*/ 	.word	0x00000000
        /*06e4*/ 	.short	0x0101
        /*06e6*/ 	.byte	0xff
	.zero		1


	//   ....[94]....
        /*06e8*/ 	.word	0x00007390
        /*06ec*/ 	.word	0x00000000
        /*06f0*/ 	.word	0x00000030
        /*06f4*/ 	.short	0x010a
        /*06f6*/ 	.byte	0xff
	.zero		1


	//   ....[95]....
        /*06f8*/ 	.word	0x00007460
        /*06fc*/ 	.word	0x00000000
        /*0700*/ 	.word	0x00000030
        /*0704*/ 	.short	0x010a
        /*0706*/ 	.byte	0xff
	.zero		1


	//   ....[96]....
        /*0708*/ 	.word	0x00007fc0
        /*070c*/ 	.word	0x00000048
        /*0710*/ 	.word	0x00000000
        /*0714*/ 	.short	0x0101
        /*0716*/ 	.byte	0xff
	.zero		1


	//   ....[97]....
        /*0718*/ 	.word	0x00007fe0
        /*071c*/ 	.word	0x00000000
        /*0720*/ 	.word	0x00000030
        /*0724*/ 	.short	0x010a
        /*0726*/ 	.byte	0xff
	.zero		1


	//   ....[98]....
        /*0728*/ 	.word	0x000080b0
        /*072c*/ 	.word	0x00000000
        /*0730*/ 	.word	0x00000030
        /*0734*/ 	.short	0x010a
        /*0736*/ 	.byte	0xff
	.zero		1


	//   ....[99]....
        /*0738*/ 	.word	0x000083f0
        /*073c*/ 	.word	0x000000ff
        /*0740*/ 	.word	0x00000000
        /*0744*/ 	.short	0x0101
        /*0746*/ 	.byte	0x05
	.zero		1


	//   ....[100]....
        /*0748*/ 	.word	0x00008c70
        /*074c*/ 	.word	0x00000000
        /*0750*/ 	.word	0x00000000
        /*0754*/ 	.short	0x0101
        /*0756*/ 	.byte	0xff
	.zero		1


	//   ....[101]....
        /*0758*/ 	.word	0x00008ee0
        /*075c*/ 	.word	0x000000ff
        /*0760*/ 	.word	0x00000000
        /*0764*/ 	.short	0x0101
        /*0766*/ 	.byte	0x04
	.zero		1


	//   ....[102]....
        /*0768*/ 	.word	0x00008f00
        /*076c*/ 	.word	0x00000002
        /*0770*/ 	.word	0x000000f0
        /*0774*/ 	.short	0x010a
        /*0776*/ 	.byte	0xff
	.zero		1


	//   ....[103]....
        /*0778*/ 	.word	0x00008f60
        /*077c*/ 	.word	0x00000002
        /*0780*/ 	.word	0x00000018
        /*0784*/ 	.short	0x010a
        /*0786*/ 	.byte	0xff
	.zero		1


	//   ....[104]....
        /*0788*/ 	.word	0x00008fc0
        /*078c*/ 	.word	0x00000002
        /*0790*/ 	.word	0x00000018
        /*0794*/ 	.short	0x010a
        /*0796*/ 	.byte	0xff
	.zero		1


	//   ....[105]....
        /*0798*/ 	.word	0x00009010
        /*079c*/ 	.word	0x00000002
        /*07a0*/ 	.word	0x00000080
        /*07a4*/ 	.short	0x010a
        /*07a6*/ 	.byte	0xff
	.zero		1


	//   ....[106]....
        /*07a8*/ 	.word	0x00009070
        /*07ac*/ 	.word	0x00000000
        /*07b0*/ 	.word	0x00000000
        /*07b4*/ 	.short	0x010a
        /*07b6*/ 	.byte	0xff
	.zero		1


	//   ....[107]....
        /*07b8*/ 	.word	0x000090d0
        /*07bc*/ 	.word	0x00000000
        /*07c0*/ 	.word	0x00000000
        /*07c4*/ 	.short	0x010a
        /*07c6*/ 	.byte	0xff
	.zero		1


	//   ....[108]....
        /*07c8*/ 	.word	0x00009120
        /*07cc*/ 	.word	0x00000000
        /*07d0*/ 	.word	0x000000e0
        /*07d4*/ 	.short	0x010a
        /*07d6*/ 	.byte	0xff
	.zero		1


	//   ....[109]....
        /*07d8*/ 	.word	0x00009180
        /*07dc*/ 	.word	0x00000000
        /*07e0*/ 	.word	0x00000090
        /*07e4*/ 	.short	0x010a
        /*07e6*/ 	.byte	0xff
	.zero		1


	//   ....[110]....
        /*07e8*/ 	.word	0x000091d0
        /*07ec*/ 	.word	0x00000000
        /*07f0*/ 	.word	0x00000080
        /*07f4*/ 	.short	0x010a
        /*07f6*/ 	.byte	0xff
	.zero		1


	//   ....[111]....
        /*07f8*/ 	.word	0x00009230
        /*07fc*/ 	.word	0x00000000
        /*0800*/ 	.word	0x00000090
        /*0804*/ 	.short	0x010a
        /*0806*/ 	.byte	0xff
	.zero		1


	//   ....[112]....
        /*0808*/ 	.word	0x00009280
        /*080c*/ 	.word	0x00000000
        /*0810*/ 	.word	0x00000080
        /*0814*/ 	.short	0x010a
        /*0816*/ 	.byte	0xff
	.zero		1


	//   ....[113]....
        /*0818*/ 	.word	0x000092e0
        /*081c*/ 	.word	0x00000002
        /*0820*/ 	.word	0x000000c0
        /*0824*/ 	.short	0x010a
        /*0826*/ 	.byte	0xff
	.zero		1


	//   ....[114]....
        /*0828*/ 	.word	0x00009340
        /*082c*/ 	.word	0x00000000
        /*0830*/ 	.word	0x00000000
        /*0834*/ 	.short	0x010a
        /*0836*/ 	.byte	0xff
	.zero		1


	//   ....[115]....
        /*0838*/ 	.word	0x000093a0
        /*083c*/ 	.word	0x00000000
        /*0840*/ 	.word	0x00000000
        /*0844*/ 	.short	0x010a
        /*0846*/ 	.byte	0xff
	.zero		1


	//   ....[116]....
        /*0848*/ 	.word	0x00009400
        /*084c*/ 	.word	0x00000000
        /*0850*/ 	.word	0x00000000
        /*0854*/ 	.short	0x010a
        /*0856*/ 	.byte	0xff
	.zero		1


	//   ....[117]....
        /*0858*/ 	.word	0x00009460
        /*085c*/ 	.word	0x00000000
        /*0860*/ 	.word	0x00000000
        /*0864*/ 	.short	0x010a
        /*0866*/ 	.byte	0xff
	.zero		1


	//   ....[118]....
        /*0868*/ 	.word	0x000094c0
        /*086c*/ 	.word	0x00000000
        /*0870*/ 	.word	0x00000000
        /*0874*/ 	.short	0x010a
        /*0876*/ 	.byte	0xff
	.zero		1


	//   ....[119]....
        /*0878*/ 	.word	0x00009510
        /*087c*/ 	.word	0x00000000
        /*0880*/ 	.word	0x00000080
        /*0884*/ 	.short	0x010a
        /*0886*/ 	.byte	0xff
	.zero		1


	//   ....[120]....
        /*0888*/ 	.word	0x00009570
        /*088c*/ 	.word	0x00000000
        /*0890*/ 	.word	0x00000078
        /*0894*/ 	.short	0x010a
        /*0896*/ 	.byte	0xff
	.zero		1


	//   ....[121]....
        /*0898*/ 	.word	0x000095d0
        /*089c*/ 	.word	0x00000000
        /*08a0*/ 	.word	0x00000050
        /*08a4*/ 	.short	0x010a
        /*08a6*/ 	.byte	0xff
	.zero		1


	//   ....[122]....
        /*08a8*/ 	.word	0x00009630
        /*08ac*/ 	.word	0x00000000
        /*08b0*/ 	.word	0x00000058
        /*08b4*/ 	.short	0x010a
        /*08b6*/ 	.byte	0xff
	.zero		1


	//   ....[123]....
        /*08b8*/ 	.word	0x00009690
        /*08bc*/ 	.word	0x00000000
        /*08c0*/ 	.word	0x00000060
        /*08c4*/ 	.short	0x010a
        /*08c6*/ 	.byte	0xff
	.zero		1


	//   ....[124]....
        /*08c8*/ 	.word	0x000096f0
        /*08cc*/ 	.word	0x00000000
        /*08d0*/ 	.word	0x00000068
        /*08d4*/ 	.short	0x010a
        /*08d6*/ 	.byte	0xff
	.zero		1


	//   ....[125]....
        /*08d8*/ 	.word	0x00009750
        /*08dc*/ 	.word	0x00000000
        /*08e0*/ 	.word	0x00000050
        /*08e4*/ 	.short	0x010a
        /*08e6*/ 	.byte	0xff
	.zero		1


	//   ....[126]....
        /*08e8*/ 	.word	0x000097b0
        /*08ec*/ 	.word	0x00000000
        /*08f0*/ 	.word	0x00000058
        /*08f4*/ 	.short	0x010a
        /*08f6*/ 	.byte	0xff
	.zero		1


	//   ....[127]....
        /*08f8*/ 	.word	0x00009810
        /*08fc*/ 	.word	0x00000000
        /*0900*/ 	.word	0x00000060
        /*0904*/ 	.short	0x010a
        /*0906*/ 	.byte	0xff
	.zero		1


	//   ....[128]....
        /*0908*/ 	.word	0x00009860
        /*090c*/ 	.word	0x00000000
        /*0910*/ 	.word	0x00000080
        /*0914*/ 	.short	0x010a
        /*0916*/ 	.byte	0xff
	.zero		1


	//   ....[129]....
        /*0918*/ 	.word	0x000098c0
        /*091c*/ 	.word	0x00000002
        /*0920*/ 	.word	0x00000030
        /*0924*/ 	.short	0x010a
        /*0926*/ 	.byte	0xff
	.zero		1


	//   ....[130]....
        /*0928*/ 	.word	0x00009910
        /*092c*/ 	.word	0x00000040
        /*0930*/ 	.word	0x000000a0
        /*0934*/ 	.short	0x010a
        /*0936*/ 	.byte	0xff
	.zero		1


	//   ....[131]....
        /*0938*/ 	.word	0x00009960
        /*093c*/ 	.word	0x00000002
        /*0940*/ 	.word	0x00000030
        /*0944*/ 	.short	0x010a
        /*0946*/ 	.byte	0xff
	.zero		1


	//   ....[132]....
        /*0948*/ 	.word	0x000099b0
        /*094c*/ 	.word	0x00000000
        /*0950*/ 	.word	0x00000030
        /*0954*/ 	.short	0x010a
        /*0956*/ 	.byte	0xff
	.zero		1


	//   ....[133]....
        /*0958*/ 	.word	0x00009a00
        /*095c*/ 	.word	0x00000000
        /*0960*/ 	.word	0x00000030
        /*0964*/ 	.short	0x010a
        /*0966*/ 	.byte	0xff
	.zero		1


	//----- nvinfo : EIATTR_NUM_MBARRIERS
	.align		4
.L_47:
        /*0968*/ 	.byte	0x03, 0x38
        /*096a*/ 	.short	0x0020


	//----- nvinfo : EIATTR_EXIT_INSTR_OFFSETS
	.align		4
        /*096c*/ 	.byte	0x04, 0x1c
        /*096e*/ 	.short	(.L_49 - .L_48)


	//   ....[0]....
.L_48:
        /*0970*/ 	.word	0x00002590


	//   ....[1]....
        /*0974*/ 	.word	0x00002a80


	//   ....[2]....
        /*0978*/ 	.word	0x00002ae0


	//   ....[3]....
        /*097c*/ 	.word	0x00003ba0


	//   ....[4]....
        /*0980*/ 	.word	0x00004bd0


	//   ....[5]....
        /*0984*/ 	.word	0x00004c10


	//   ....[6]....
        /*0988*/ 	.word	0x00008dd0


	//   ....[7]....
        /*098c*/ 	.word	0x00008e50


	//   ....[8]....
        /*0990*/ 	.word	0x00008e80


	//   ....[9]....
        /*0994*/ 	.word	0x00008ef0


	//----- nvinfo : EIATTR_MAX_THREADS
	.align		4
.L_49:
        /*0998*/ 	.byte	0x04, 0x05
        /*099a*/ 	.short	(.L_51 - .L_50)
.L_50:
        /*099c*/ 	.word	0x00000100
        /*09a0*/ 	.word	0x00000001
        /*09a4*/ 	.word	0x00000001


	//----- nvinfo : EIATTR_CRS_STACK_SIZE
	.align		4
.L_51:
        /*09a8*/ 	.byte	0x04, 0x1e
        /*09aa*/ 	.short	(.L_53 - .L_52)
.L_52:
        /*09ac*/ 	.word	0x00000000


	//----- nvinfo : EIATTR_CBANK_PARAM_SIZE
	.align		4
.L_53:
        /*09b0*/ 	.byte	0x03, 0x19
        /*09b2*/ 	.short	0x0800


	//----- nvinfo : EIATTR_PARAM_CBANK
	.align		4
        /*09b4*/ 	.byte	0x04, 0x0a
        /*09b6*/ 	.short	(.L_55 - .L_54)
	.align		4
.L_54:
        /*09b8*/ 	.word	index@(.nv.constant0._ZN7cutlass13device_kernelINS_4gemm6kernel13GemmUniversalIN4cute5tupleIJiiiiEEENS1_10collective13CollectiveMmaINS1_35MainloopSm100TmaUmmaWarpSpecializedILi3ELi2ELi4ENS5_IJNS4_1CILi1EEESB_SB_EEEEENS5_IJNSA_ILi128EEESE_SE_EEENS_6half_tENS5_IJlSB_lEEESG_SH_NS4_8TiledMMAINS4_8MMA_AtomIJNS4_20SM100_MMA_F16BF16_SSISG_SG_fLi128ELi128ELNS4_4UMMA5MajorE0ELSM_0ELNSL_7ScaleInE0ELSN_0EEEEEENS4_6LayoutISC_NS5_IJNSA_ILi0EEESR_SR_EEEEENS5_IJNS4_10UnderscoreESU_SU_EEEEENS4_13SM90_TMA_LOADENS4_14ComposedLayoutINS4_7SwizzleILi3ELi4ELi3EEENS4_18smem_ptr_flag_bitsILi16EEENSQ_INS5_IJNSA_ILi8EEENSA_ILi64EEEEEENS5_IJS14_SB_EEEEEEEvNS4_8identityESX_S18_vS19_EENS_8epilogue10collective18CollectiveEpilogueINS1B_23Sm100TmaWarpSpecializedILi4ELi2ELi32ELb1ELb0EEEJSF_NS5_IJNSQ_ISE_SB_EENSQ_INSA_ILi32EEESB_EEEEESG_SH_SG_SH_NS1B_6fusion15FusionCallbacksIS1F_NS1K_17LinearCombinationISG_fSG_fLNS_15FloatRoundStyleE2EEESF_S1J_JEEENS4_5SM1004TMEM4LOAD26SM100_TMEM_LOAD_32dp32b32xESX_NSY_INSZ_ILi2ELi4ELi3EEES12_NSQ_INS5_IJS13_S1H_EEENS5_IJS1H_SB_EEEEEEENS4_39AutoVectorizingCopyWithAssumedAlignmentILi128EEENS4_14SM90_TMA_STOREES1Y_S20_S20_EEEvvEEEEvNT_6ParamsE)
        /*09bc*/ 	.short	0x0380
        /*09be*/ 	.short	0x0800


	//----- nvinfo : EIATTR_SW_WAR
	.align		4
.L_55:
        /*09c0*/ 	.byte	0x04, 0x36
        /*09c2*/ 	.short	(.L_57 - .L_56)
.L_56:
        /*09c4*/ 	.word	0x00000008
.L_57:


//--------------------- .nv.callgraph             --------------------------
	.section	.nv.callgraph,"",@"SHT_CUDA_CALLGRAPH"
	.align	4
	.sectionentsize	8
	.align		4
        /*0000*/ 	.word	0x00000000
	.align		4
        /*0004*/ 	.word	0xffffffff
	.align		4
        /*0008*/ 	.word	index@(_ZN7cutlass13device_kernelINS_4gemm6kernel13GemmUniversalIN4cute5tupleIJiiiiEEENS1_10collective13CollectiveMmaINS1_35MainloopSm100TmaUmmaWarpSpecializedILi3ELi2ELi4ENS5_IJNS4_1CILi1EEESB_SB_EEEEENS5_IJNSA_ILi128EEESE_SE_EEENS_6half_tENS5_IJlSB_lEEESG_SH_NS4_8TiledMMAINS4_8MMA_AtomIJNS4_20SM100_MMA_F16BF16_SSISG_SG_fLi128ELi128ELNS4_4UMMA5MajorE0ELSM_0ELNSL_7ScaleInE0ELSN_0EEEEEENS4_6LayoutISC_NS5_IJNSA_ILi0EEESR_SR_EEEEENS5_IJNS4_10UnderscoreESU_SU_EEEEENS4_13SM90_TMA_LOADENS4_14ComposedLayoutINS4_7SwizzleILi3ELi4ELi3EEENS4_18smem_ptr_flag_bitsILi16EEENSQ_INS5_IJNSA_ILi8EEENSA_ILi64EEEEEENS5_IJS14_SB_EEEEEEEvNS4_8identityESX_S18_vS19_EENS_8epilogue10collective18CollectiveEpilogueINS1B_23Sm100TmaWarpSpecializedILi4ELi2ELi32ELb1ELb0EEEJSF_NS5_IJNSQ_ISE_SB_EENSQ_INSA_ILi32EEESB_EEEEESG_SH_SG_SH_NS1B_6fusion15FusionCallbacksIS1F_NS1K_17LinearCombinationISG_fSG_fLNS_15FloatRoundStyleE2EEESF_S1J_JEEENS4_5SM1004TMEM4LOAD26SM100_TMEM_LOAD_32dp32b32xESX_NSY_INSZ_ILi2ELi4ELi3EEES12_NSQ_INS5_IJS13_S1H_EEENS5_IJS1H_SB_EEEEEEENS4_39AutoVectorizingCopyWithAssumedAlignmentILi128EEENS4_14SM90_TMA_STOREES1Y_S20_S20_EEEvvEEEEvNT_6ParamsE)
	.align		4
        /*000c*/ 	.word	index@(__assertfail)
	.align		4
        /*0010*/ 	.word	0x00000000
	.align		4
        /*0014*/ 	.word	0xfffffffe
	.align		4
        /*0018*/ 	.word	0x00000000
	.align		4
        /*001c*/ 	.word	0xfffffffd
	.align		4
        /*0020*/ 	.word	0x00000000
	.align		4
        /*0024*/ 	.word	0xfffffffc


//--------------------- .nv.constant4             --------------------------
	.section	.nv.constant4,"a",@progbits
	.align	8
	.align		8
.nv.constant4:
        /*0000*/ 	.dword	__assertfail
	.align		8
        /*0008*/ 	.dword	__unnamed_1
	.align		8
        /*0010*/ 	.dword	__unnamed_2
	.align		8
        /*0018*/ 	.dword	_ZN39_INTERNAL_f3170dfb_4_k_cu_223fd5e7_62834cuda3std3__45__cpo5beginE
	.align		8
        /*0020*/ 	.dword	_ZN39_INTERNAL_f3170dfb_4_k_cu_223fd5e7_62834cuda3std3__45__cpo3endE
	.align		8
        /*0028*/ 	.dword	_ZN39_INTERNAL_f3170dfb_4_k_cu_223fd5e7_62834cuda3std3__45__cpo6cbeginE
	.align		8
        /*0030*/ 	.dword	_ZN39_INTERNAL_f3170dfb_4_k_cu_223fd5e7_62834cuda3std3__45__cpo4cendE
	.align		8
        /*0038*/ 	.dword	_ZN39_INTERNAL_f3170dfb_4_k_cu_223fd5e7_62834cuda3std3__441_GLOBAL__N__f3170dfb_4_k_cu_223fd5e7_62836ignoreE
	.align		8
        /*0040*/ 	.dword	_ZN39_INTERNAL_f3170dfb_4_k_cu_223fd5e7_62834cuda3std3__419piecewise_constructE
	.align		8
        /*0048*/ 	.dword	_ZN39_INTERNAL_f3170dfb_4_k_cu_223fd5e7_62834cuda3std3__48in_placeE
	.align		8
        /*0050*/ 	.dword	_ZN39_INTERNAL_f3170dfb_4_k_cu_223fd5e7_62834cuda3std6ranges3__45__cpo4swapE
	.align		8
        /*0058*/ 	.dword	_ZN39_INTERNAL_f3170dfb_4_k_cu_223fd5e7_62834cuda3std6ranges3__45__cpo9iter_moveE
	.align		8
        /*0060*/ 	.dword	_ZN39_INTERNAL_f3170dfb_4_k_cu_223fd5e7_62834cute7productE
	.align		8
        /*0068*/ 	.dword	_ZN39_INTERNAL_f3170dfb_4_k_cu_223fd5e7_62834cute1_E
	.align		8
        /*0070*/ 	.dword	$str$25
	.align		8
        /*0078*/ 	.dword	$str$26
	.align		8
        /*0080*/ 	.dword	$str$27
	.align		8
        /*0088*/ 	.dword	$str$28


//--------------------- .text._ZN7cutlass13device_kernelINS_4gemm6kernel13GemmUniversalIN4cute5tupleIJiiiiEEENS1_10collective13CollectiveMmaINS1_35MainloopSm100TmaUmmaWarpSpecializedILi3ELi2ELi4ENS5_IJNS4_1CILi1EEESB_SB_EEEEENS5_IJNSA_ILi128EEESE_SE_EEENS_6half_tENS5_IJlSB_lEEESG_SH_NS4_8TiledMMAINS4_8MMA_AtomIJNS4_20SM100_MMA_F16BF16_SSISG_SG_fLi128ELi128ELNS4_4UMMA5MajorE0ELSM_0ELNSL_7ScaleInE0ELSN_0EEEEEENS4_6LayoutISC_NS5_IJNSA_ILi0EEESR_SR_EEEEENS5_IJNS4_10UnderscoreESU_SU_EEEEENS4_13SM90_TMA_LOADENS4_14ComposedLayoutINS4_7SwizzleILi3ELi4ELi3EEENS4_18smem_ptr_flag_bitsILi16EEENSQ_INS5_IJNSA_ILi8EEENSA_ILi64EEEEEENS5_IJS14_SB_EEEEEEEvNS4_8identityESX_S18_vS19_EENS_8epilogue10collective18CollectiveEpilogueINS1B_23Sm100TmaWarpSpecializedILi4ELi2ELi32ELb1ELb0EEEJSF_NS5_IJNSQ_ISE_SB_EENSQ_INSA_ILi32EEESB_EEEEESG_SH_SG_SH_NS1B_6fusion15FusionCallbacksIS1F_NS1K_17LinearCombinationISG_fSG_fLNS_15FloatRoundStyleE2EEESF_S1J_JEEENS4_5SM1004TMEM4LOAD26SM100_TMEM_LOAD_32dp32b32xESX_NSY_INSZ_ILi2ELi4ELi3EEES12_NSQ_INS5_IJS13_S1H_EEENS5_IJS1H_SB_EEEEEEENS4_39AutoVectorizingCopyWithAssumedAlignmentILi128EEENS4_14SM90_TMA_STOREES1Y_S20_S20_EEEvvEEEEvNT_6ParamsE --------------------------
	.section	.text._ZN7cutlass13device_kernelINS_4gemm6kernel13GemmUniversalIN4cute5tupleIJiiiiEEENS1_10collective13CollectiveMmaINS1_35MainloopSm100TmaUmmaWarpSpecializedILi3ELi2ELi4ENS5_IJNS4_1CILi1EEESB_SB_EEEEENS5_IJNSA_ILi128EEESE_SE_EEENS_6half_tENS5_IJlSB_lEEESG_SH_NS4_8TiledMMAINS4_8MMA_AtomIJNS4_20SM100_MMA_F16BF16_SSISG_SG_fLi128ELi128ELNS4_4UMMA5MajorE0ELSM_0ELNSL_7ScaleInE0ELSN_0EEEEEENS4_6LayoutISC_NS5_IJNSA_ILi0EEESR_SR_EEEEENS5_IJNS4_10UnderscoreESU_SU_EEEEENS4_13SM90_TMA_LOADENS4_14ComposedLayoutINS4_7SwizzleILi3ELi4ELi3EEENS4_18smem_ptr_flag_bitsILi16EEENSQ_INS5_IJNSA_ILi8EEENSA_ILi64EEEEEENS5_IJS14_SB_EEEEEEEvNS4_8identityESX_S18_vS19_EENS_8epilogue10collective18CollectiveEpilogueINS1B_23Sm100TmaWarpSpecializedILi4ELi2ELi32ELb1ELb0EEEJSF_NS5_IJNSQ_ISE_SB_EENSQ_INSA_ILi32EEESB_EEEEESG_SH_SG_SH_NS1B_6fusion15FusionCallbacksIS1F_NS1K_17LinearCombinationISG_fSG_fLNS_15FloatRoundStyleE2EEESF_S1J_JEEENS4_5SM1004TMEM4LOAD26SM100_TMEM_LOAD_32dp32b32xESX_NSY_INSZ_ILi2ELi4ELi3EEES12_NSQ_INS5_IJS13_S1H_EEENS5_IJS1H_SB_EEEEEEENS4_39AutoVectorizingCopyWithAssumedAlignmentILi128EEENS4_14SM90_TMA_STOREES1Y_S20_S20_EEEvvEEEEvNT_6ParamsE,"ax",@progbits
	.align	128
.text._ZN7cutlass13device_kernelINS_4gemm6kernel13GemmUniversalIN4cute5tupleIJiiiiEEENS1_10collective13CollectiveMmaINS1_35MainloopSm100TmaUmmaWarpSpecializedILi3ELi2ELi4ENS5_IJNS4_1CILi1EEESB_SB_EEEEENS5_IJNSA_ILi128EEESE_SE_EEENS_6half_tENS5_IJlSB_lEEESG_SH_NS4_8TiledMMAINS4_8MMA_AtomIJNS4_20SM100_MMA_F16BF16_SSISG_SG_fLi128ELi128ELNS4_4UMMA5MajorE0ELSM_0ELNSL_7ScaleInE0ELSN_0EEEEEENS4_6LayoutISC_NS5_IJNSA_ILi0EEESR_SR_EEEEENS5_IJNS4_10UnderscoreESU_SU_EEEEENS4_13SM90_TMA_LOADENS4_14ComposedLayoutINS4_7SwizzleILi3ELi4ELi3EEENS4_18smem_ptr_flag_bitsILi16EEENSQ_INS5_IJNSA_ILi8EEENSA_ILi64EEEEEENS5_IJS14_SB_EEEEEEEvNS4_8identityESX_S18_vS19_EENS_8epilogue10collective18CollectiveEpilogueINS1B_23Sm100TmaWarpSpecializedILi4ELi2ELi32ELb1ELb0EEEJSF_NS5_IJNSQ_ISE_SB_EENSQ_INSA_ILi32EEESB_EEEEESG_SH_SG_SH_NS1B_6fusion15FusionCallbacksIS1F_NS1K_17LinearCombinationISG_fSG_fLNS_15FloatRoundStyleE2EEESF_S1J_JEEENS4_5SM1004TMEM4LOAD26SM100_TMEM_LOAD_32dp32b32xESX_NSY_INSZ_ILi2ELi4ELi3EEES12_NSQ_INS5_IJS13_S1H_EEENS5_IJS1H_SB_EEEEEEENS4_39AutoVectorizingCopyWithAssumedAlignmentILi128EEENS4_14SM90_TMA_STOREES1Y_S20_S20_EEEvvEEEEvNT_6ParamsE:
        .type           _ZN7cutlass13device_kernelINS_4gemm6kernel13GemmUniversalIN4cute5tupleIJiiiiEEENS1_10collective13CollectiveMmaINS1_35MainloopSm100TmaUmmaWarpSpecializedILi3ELi2ELi4ENS5_IJNS4_1CILi1EEESB_SB_EEEEENS5_IJNSA_ILi128EEESE_SE_EEENS_6half_tENS5_IJlSB_lEEESG_SH_NS4_8TiledMMAINS4_8MMA_AtomIJNS4_20SM100_MMA_F16BF16_SSISG_SG_fLi128ELi128ELNS4_4UMMA5MajorE0ELSM_0ELNSL_7ScaleInE0ELSN_0EEEEEENS4_6LayoutISC_NS5_IJNSA_ILi0EEESR_SR_EEEEENS5_IJNS4_10UnderscoreESU_SU_EEEEENS4_13SM90_TMA_LOADENS4_14ComposedLayoutINS4_7SwizzleILi3ELi4ELi3EEENS4_18smem_ptr_flag_bitsILi16EEENSQ_INS5_IJNSA_ILi8EEENSA_ILi64EEEEEENS5_IJS14_SB_EEEEEEEvNS4_8identityESX_S18_vS19_EENS_8epilogue10collective18CollectiveEpilogueINS1B_23Sm100TmaWarpSpecializedILi4ELi2ELi32ELb1ELb0EEEJSF_NS5_IJNSQ_ISE_SB_EENSQ_INSA_ILi32EEESB_EEEEESG_SH_SG_SH_NS1B_6fusion15FusionCallbacksIS1F_NS1K_17LinearCombinationISG_fSG_fLNS_15FloatRoundStyleE2EEESF_S1J_JEEENS4_5SM1004TMEM4LOAD26SM100_TMEM_LOAD_32dp32b32xESX_NSY_INSZ_ILi2ELi4ELi3EEES12_NSQ_INS5_IJS13_S1H_EEENS5_IJS1H_SB_EEEEEEENS4_39AutoVectorizingCopyWithAssumedAlignmentILi128EEENS4_14SM90_TMA_STOREES1Y_S20_S20_EEEvvEEEEvNT_6ParamsE,@function
        .size           _ZN7cutlass13device_kernelINS_4gemm6kernel13GemmUniversalIN4cute5tupleIJiiiiEEENS1_10collective13CollectiveMmaINS1_35MainloopSm100TmaUmmaWarpSpecializedILi3ELi2ELi4ENS5_IJNS4_1CILi1EEESB_SB_EEEEENS5_IJNSA_ILi128EEESE_SE_EEENS_6half_tENS5_IJlSB_lEEESG_SH_NS4_8TiledMMAINS4_8MMA_AtomIJNS4_20SM100_MMA_F16BF16_SSISG_SG_fLi128ELi128ELNS4_4UMMA5MajorE0ELSM_0ELNSL_7ScaleInE0ELSN_0EEEEEENS4_6LayoutISC_NS5_IJNSA_ILi0EEESR_SR_EEEEENS5_IJNS4_10UnderscoreESU_SU_EEEEENS4_13SM90_TMA_LOADENS4_14ComposedLayoutINS4_7SwizzleILi3ELi4ELi3EEENS4_18smem_ptr_flag_bitsILi16EEENSQ_INS5_IJNSA_ILi8EEENSA_ILi64EEEEEENS5_IJS14_SB_EEEEEEEvNS4_8identityESX_S18_vS19_EENS_8epilogue10collective18CollectiveEpilogueINS1B_23Sm100TmaWarpSpecializedILi4ELi2ELi32ELb1ELb0EEEJSF_NS5_IJNSQ_ISE_SB_EENSQ_INSA_ILi32EEESB_EEEEESG_SH_SG_SH_NS1B_6fusion15FusionCallbacksIS1F_NS1K_17LinearCombinationISG_fSG_fLNS_15FloatRoundStyleE2EEESF_S1J_JEEENS4_5SM1004TMEM4LOAD26SM100_TMEM_LOAD_32dp32b32xESX_NSY_INSZ_ILi2ELi4ELi3EEES12_NSQ_INS5_IJS13_S1H_EEENS5_IJS1H_SB_EEEEEEENS4_39AutoVectorizingCopyWithAssumedAlignmentILi128EEENS4_14SM90_TMA_STOREES1Y_S20_S20_EEEvvEEEEvNT_6ParamsE,(.L_x_173 - _ZN7cutlass13device_kernelINS_4gemm6kernel13GemmUniversalIN4cute5tupleIJiiiiEEENS1_10collective13CollectiveMmaINS1_35MainloopSm100TmaUmmaWarpSpecializedILi3ELi2ELi4ENS5_IJNS4_1CILi1EEESB_SB_EEEEENS5_IJNSA_ILi128EEESE_SE_EEENS_6half_tENS5_IJlSB_lEEESG_SH_NS4_8TiledMMAINS4_8MMA_AtomIJNS4_20SM100_MMA_F16BF16_SSISG_SG_fLi128ELi128ELNS4_4UMMA5MajorE0ELSM_0ELNSL_7ScaleInE0ELSN_0EEEEEENS4_6LayoutISC_NS5_IJNSA_ILi0EEESR_SR_EEEEENS5_IJNS4_10UnderscoreESU_SU_EEEEENS4_13SM90_TMA_LOADENS4_14ComposedLayoutINS4_7SwizzleILi3ELi4ELi3EEENS4_18smem_ptr_flag_bitsILi16EEENSQ_INS5_IJNSA_ILi8EEENSA_ILi64EEEEEENS5_IJS14_SB_EEEEEEEvNS4_8identityESX_S18_vS19_EENS_8epilogue10collective18CollectiveEpilogueINS1B_23Sm100TmaWarpSpecializedILi4ELi2ELi32ELb1ELb0EEEJSF_NS5_IJNSQ_ISE_SB_EENSQ_INSA_ILi32EEESB_EEEEESG_SH_SG_SH_NS1B_6fusion15FusionCallbacksIS1F_NS1K_17LinearCombinationISG_fSG_fLNS_15FloatRoundStyleE2EEESF_S1J_JEEENS4_5SM1004TMEM4LOAD26SM100_TMEM_LOAD_32dp32b32xESX_NSY_INSZ_ILi2ELi4ELi3EEES12_NSQ_INS5_IJS13_S1H_EEENS5_IJS1H_SB_EEEEEEENS4_39AutoVectorizingCopyWithAssumedAlignmentILi128EEENS4_14SM90_TMA_STOREES1Y_S20_S20_EEEvvEEEEvNT_6ParamsE)
        .other          _ZN7cutlass13device_kernelINS_4gemm6kernel13GemmUniversalIN4cute5tupleIJiiiiEEENS1_10collective13CollectiveMmaINS1_35MainloopSm100TmaUmmaWarpSpecializedILi3ELi2ELi4ENS5_IJNS4_1CILi1EEESB_SB_EEEEENS5_IJNSA_ILi128EEESE_SE_EEENS_6half_tENS5_IJlSB_lEEESG_SH_NS4_8TiledMMAINS4_8MMA_AtomIJNS4_20SM100_MMA_F16BF16_SSISG_SG_fLi128ELi128ELNS4_4UMMA5MajorE0ELSM_0ELNSL_7ScaleInE0ELSN_0EEEEEENS4_6LayoutISC_NS5_IJNSA_ILi0EEESR_SR_EEEEENS5_IJNS4_10UnderscoreESU_SU_EEEEENS4_13SM90_TMA_LOADENS4_14ComposedLayoutINS4_7SwizzleILi3ELi4ELi3EEENS4_18smem_ptr_flag_bitsILi16EEENSQ_INS5_IJNSA_ILi8EEENSA_ILi64EEEEEENS5_IJS14_SB_EEEEEEEvNS4_8identityESX_S18_vS19_EENS_8epilogue10collective18CollectiveEpilogueINS1B_23Sm100TmaWarpSpecializedILi4ELi2ELi32ELb1ELb0EEEJSF_NS5_IJNSQ_ISE_SB_EENSQ_INSA_ILi32EEESB_EEEEESG_SH_SG_SH_NS1B_6fusion15FusionCallbacksIS1F_NS1K_17LinearCombinationISG_fSG_fLNS_15FloatRoundStyleE2EEESF_S1J_JEEENS4_5SM1004TMEM4LOAD26SM100_TMEM_LOAD_32dp32b32xESX_NSY_INSZ_ILi2ELi4ELi3EEES12_NSQ_INS5_IJS13_S1H_EEENS5_IJS1H_SB_EEEEEEENS4_39AutoVectorizingCopyWithAssumedAlignmentILi128EEENS4_14SM90_TMA_STOREES1Y_S20_S20_EEEvvEEEEvNT_6ParamsE,@"STO_CUDA_ENTRY STV_DEFAULT"
_ZN7cutlass13device_kernelINS_4gemm6kernel13GemmUniversalIN4cute5tupleIJiiiiEEENS1_10collective13CollectiveMmaINS1_35MainloopSm100TmaUmmaWarpSpecializedILi3ELi2ELi4ENS5_IJNS4_1CILi1EEESB_SB_EEEEENS5_IJNSA_ILi128EEESE_SE_EEENS_6half_tENS5_IJlSB_lEEESG_SH_NS4_8TiledMMAINS4_8MMA_AtomIJNS4_20SM100_MMA_F16BF16_SSISG_SG_fLi128ELi128ELNS4_4UMMA5MajorE0ELSM_0ELNSL_7ScaleInE0ELSN_0EEEEEENS4_6LayoutISC_NS5_IJNSA_ILi0EEESR_SR_EEEEENS5_IJNS4_10UnderscoreESU_SU_EEEEENS4_13SM90_TMA_LOADENS4_14ComposedLayoutINS4_7SwizzleILi3ELi4ELi3EEENS4_18smem_ptr_flag_bitsILi16EEENSQ_INS5_IJNSA_ILi8EEENSA_ILi64EEEEEENS5_IJS14_SB_EEEEEEEvNS4_8identityESX_S18_vS19_EENS_8epilogue10collective18CollectiveEpilogueINS1B_23Sm100TmaWarpSpecializedILi4ELi2ELi32ELb1ELb0EEEJSF_NS5_IJNSQ_ISE_SB_EENSQ_INSA_ILi32EEESB_EEEEESG_SH_SG_SH_NS1B_6fusion15FusionCallbacksIS1F_NS1K_17LinearCombinationISG_fSG_fLNS_15FloatRoundStyleE2EEESF_S1J_JEEENS4_5SM1004TMEM4LOAD26SM100_TMEM_LOAD_32dp32b32xESX_NSY_INSZ_ILi2ELi4ELi3EEES12_NSQ_INS5_IJS13_S1H_EEENS5_IJS1H_SB_EEEEEEENS4_39AutoVectorizingCopyWithAssumedAlignmentILi128EEENS4_14SM90_TMA_STOREES1Y_S20_S20_EEEvvEEEEvNT_6ParamsE:
[----:B------:R-:W1:Y:S01]  /*0000*/  LDC R1, c[0x0][0x37c] ;  /* 0x0000df00ff017b82 */ /* 0x000e620000000800 */
[----:B------:R-:W2:Y:S01]  /*0010*/  S2R R101, SR_TID.X ;  /* 0x0000000000657919 */ /* 0x000ea20000002100 */
[----:B------:R-:W3:Y:S01]  /*0020*/  LDCU.64 UR4, c[0x0][0x890] ;  /* 0x00011200ff0477ac */ /* 0x000ee20008000a00 */
[----:B------:R-:W-:Y:S02]  /*0030*/  PRMT R88, RZ, 0x7610, R88 ;  /* 0x00007610ff587816 */ /* 0x000fe40000000058 */
[----:B------:R-:W-:Y:S01]  /*0040*/  ELECT P5, URZ, PT ;  /* 0x0000000000ff782f */ /* 0x000fe200038a0000 */
[----:B------:R-:W4:Y:S01]  /*0050*/  LDCU.64 UR46, c[0x0][0x358] ;  /* 0x00006b00ff2e77ac */ /* 0x000f220008000a00 */
[----:B---3--:R-:W-:-:S04]  /*0060*/  UISETP.NE.U32.AND UP0, UPT, UR4, URZ, UPT ;  /* 0x000000ff0400728c */ /* 0x008fc8000bf05070 */
[----:B------:R-:W-:Y:S01]  /*0070*/  UISETP.NE.AND.EX UP0, UPT, UR5, URZ, UPT, UP0 ;  /* 0x000000ff0500728c */ /* 0x000fe2000bf05300 */
[----:B--2---:R-:W-:-:S05]  /*0080*/  SHF.R.U32.HI R92, RZ, 0x5, R101 ;  /* 0x00000005ff5c7819 */ /* 0x004fca0000011665 */
[----:B------:R-:W2:Y:S02]  /*0090*/  SHFL.IDX PT, R0, R92, RZ, 0x1f ;  /* 0x00001fff5c007589 */ /* 0x000ea400000e0000 */
[----:B--2---:R-:W-:Y:S01]  /*00a0*/  R2UR UR8, R0 ;  /* 0x00000000000872ca */ /* 0x004fe200000e0000 */
[----:B-1--4-:R-:W-:-:S14]  /*00b0*/  BRA.U UP0, `(.L_x_0) ;  /* 0x00000001002c7547 */ /* 0x012fdc000b800000 */
[----:B------:R-:W1:Y:S02]  /*00c0*/  LDCU.64 UR6, c[0x0][0x888] ;  /* 0x00011100ff0677ac */ /* 0x000e640008000a00 */
[----:B-1----:R-:W-:-:S04]  /*00d0*/  UISETP.NE.U32.AND UP0, UPT, UR6, URZ, UPT ;  /* 0x000000ff0600728c */ /* 0x002fc8000bf05070 */
[----:B------:R-:W-:-:S09]  /*00e0*/  UISETP.NE.AND.EX UP0, UPT, UR7, URZ, UPT, UP0 ;  /* 0x000000ff0700728c */ /* 0x000fd2000bf05300 */
[----:B------:R-:W-:Y:S05]  /*00f0*/  BRA.U !UP0, `(.L_x_1) ;  /* 0x0000000108107547 */ /* 0x000fea000b800000 */
[----:B------:R-:W1:Y:S02]  /*0100*/  LDC.64 R2, c[0x0][0x888] ;  /* 0x00022200ff027b82 */ /* 0x000e640000000a00 */
[----:B-1----:R1:W5:Y:S01]  /*0110*/  LDG.E R49, desc[UR46][R2.64] ;  /* 0x0000002e02317981 */ /* 0x002362000c1e1900 */
[----:B------:R-:W-:Y:S01]  /*0120*/  HFMA2 R88, -RZ, RZ, 0, 5.9604644775390625e-08 ;  /* 0x00000001ff587431 */ /* 0x000fe200000001ff */
[----:B------:R-:W-:Y:S05]  /*0130*/  BRA `(.L_x_0) ;  /* 0x00000000000c7947 */ /* 0x000fea0003800000 */
.L_x_1:
[----:B------:R-:W1:Y:S01]  /*0140*/  LDCU UR6, c[0x0][0x880] ;  /* 0x00011000ff0677ac */ /* 0x000e620008000800 */
[----:B------:R-:W-:Y:S01]  /*0150*/  HFMA2 R88, -RZ, RZ, 0, 5.9604644775390625e-08 ;  /* 0x00000001ff587431 */ /* 0x000fe200000001ff */
[----:B-1----:R-:W-:-:S07]  /*0160*/  MOV R49, UR6 ;  /* 0x0000000600317c02 */ /* 0x002fce0008000f00 */
.L_x_0:
[----:B------:R-:W2:Y:S02]  /*0170*/  LDCU.64 UR6, c[0x0][0x8b0] ;  /* 0x00011600ff0677ac */ /* 0x000ea40008000a00 */
[----:B--2---:R-:W-:-:S04]  /*0180*/  UISETP.NE.U32.AND UP0, UPT, UR6, URZ, UPT ;  /* 0x000000ff0600728c */ /* 0x004fc8000bf05070 */
[----:B------:R-:W-:-:S09]  /*0190*/  UISETP.NE.AND.EX UP0, UPT, UR7, URZ, UPT, UP0 ;  /* 0x000000ff0700728c */ /* 0x000fd2000bf05300 */
[----:B------:R-:W-:Y:S05]  /*01a0*/  BRA.U UP0, `(.L_x_2) ;  /* 0x0000000100247547 */ /* 0x000fea000b800000 */
[----:B------:R-:W2:Y:S02]  /*01b0*/  LDCU.64 UR6, c[0x0][0x8a8] ;  /* 0x00011500ff0677ac */ /* 0x000ea40008000a00 */
[----:B--2---:R-:W-:-:S04]  /*01c0*/  UISETP.NE.U32.AND UP0, UPT, UR6, URZ, UPT ;  /* 0x000000ff0600728c */ /* 0x004fc8000bf05070 */
[----:B------:R-:W-:-:S09]  /*01d0*/  UISETP.NE.AND.EX UP0, UPT, UR7, URZ, UPT, UP0 ;  /* 0x000000ff0700728c */ /* 0x000fd2000bf05300 */
[----:B------:R-:W-:Y:S05]  /*01e0*/  BRA.U !UP0, `(.L_x_3) ;  /* 0x00000001080c7547 */ /* 0x000fea000b800000 */
[----:B-1----:R-:W1:Y:S02]  /*01f0*/  LDC.64 R2, c[0x0][0x8a8] ;  /* 0x00022a00ff027b82 */ /* 0x002e640000000a00 */
[----:B-1----:R2:W5:Y:S01]  /*0200*/  LDG.E R47, desc[UR46][R2.64] ;  /* 0x0000002e022f7981 */ /* 0x002562000c1e1900 */
[----:B------:R-:W-:Y:S05]  /*0210*/  BRA `(.L_x_2) ;  /* 0x0000000000087947 */ /* 0x000fea0003800000 */
.L_x_3:
[----:B------:R-:W2:Y:S02]  /*0220*/  LDCU UR6, c[0x0][0x8a0] ;  /* 0x00011400ff0677ac */ /* 0x000ea40008000800 */
[----:B--2---:R-:W-:Y:S02]  /*0230*/  MOV R47, UR6 ;  /* 0x00000006002f7c02 */ /* 0x004fe40008000f00 */
.L_x_2:
[----:B------:R-:W-:Y:S01]  /*0240*/  IMAD.U32 R0, RZ, RZ, UR8 ;  /* 0x00000008ff007e24 */ /* 0x000fe2000f8e00ff */
[----:B------:R-:W-:Y:S04]  /*0250*/  BSSY.RECONVERGENT B0, `(.L_x_4) ;  /* 0x000000c000007945 */ /* 0x000fe80003800200 */
[C---:B------:R-:W-:Y:S02]  /*0260*/  ISETP.NE.OR P1, PT, R0.reuse, 0x1, !P5 ;  /* 0x000000010000780c */ /* 0x040fe40006f25670 */
[----:B------:R-:W-:-:S11]  /*0270*/  ISETP.NE.OR P0, PT, R0, 0x3, !P5 ;  /* 0x000000030000780c */ /* 0x000fd60006f05670 */
[----:B------:R-:W-:Y:S05]  /*0280*/  @P1 BRA `(.L_x_5) ;  /* 0x0000000000201947 */ /* 0x000fea0003800000 */
[----:B------:R-:W3:Y:S02]  /*0290*/  LDCU.64 UR6, c[0x0][0x348] ;  /* 0x00006900ff0677ac */ /* 0x000ee40008000a00 */
[----:B---3--:R-:W-:Y:S02]  /*02a0*/  UIADD3 UR10, UP1, UPT, UR6, 0x80, URZ ;  /* 0x00000080060a7890 */ /* 0x008fe4000ff3e0ff */
[----:B------:R-:W-:Y:S02]  /*02b0*/  UIADD3 UR6, UP0, UPT, UR6, 0x180, URZ ;  /* 0x0000018006067890 */ /* 0x000fe4000ff1e0ff */
[----:B------:R-:W-:Y:S02]  /*02c0*/  UIADD3.X UR11, UPT, UPT, URZ, UR7, URZ, UP1, !UPT ;  /* 0x00000007ff0b7290 */ /* 0x000fe40008ffe4ff */
[----:B------:R-:W-:-:S07]  /*02d0*/  UIADD3.X UR7, UPT, UPT, URZ, UR7, URZ, UP0, !UPT ;  /* 0x00000007ff077290 */ /* 0x000fce00087fe4ff */
[----:B------:R3:W-:Y:S02]  /*02e0*/  UTMACCTL.PF [UR10] ;  /* 0x000000000a0079b9 */ /* 0x0007e40008040000 */
[----:B------:R3:W-:Y:S02]  /*02f0*/  UTMACCTL.PF [UR6] ;  /* 0x00000000060079b9 */ /* 0x0007e40008040000 */
[----:B---3--:R-:W-:Y:S01]  /*0300*/  NOP ;  /* 0x0000000000007918 */ /* 0x008fe20000000000 */
.L_x_5:
[----:B------:R-:W-:Y:S05]  /*0310*/  BSYNC.RECONVERGENT B0 ;  /* 0x0000000000007941 */ /* 0x000fea0003800200 */
.L_x_4:
[----:B------:R-:W-:Y:S04]  /*0320*/  BSSY.RECONVERGENT B0, `(.L_x_6) ;  /* 0x000000a000007945 */ /* 0x000fe80003800200 */
        /* <DEDUP_REMOVED lines=9> */
.L_x_7:
[----:B------:R-:W-:Y:S05]  /*03c0*/  BSYNC.RECONVERGENT B0 ;  /* 0x0000000000007941 */ /* 0x000fea0003800200 */
.L_x_6:
[----:B------:R-:W3:Y:S01]  /*03d0*/  LDCU.64 UR6, c[0x0][0x888] ;  /* 0x00011100ff0677ac */ /* 0x000ee20008000a00 */
[----:B------:R-:W-:Y:S02]  /*03e0*/  UISETP.EQ.U32.AND UP1, UPT, UR4, URZ, UPT ;  /* 0x000000ff0400728c */ /* 0x000fe4000bf22070 */
[----:B------:R-:W-:Y:S02]  /*03f0*/  UPLOP3.LUT UP2, UPT, UPT, UPT, UPT, 0x80, 0x8 ;  /* 0x000000000008789c */ /* 0x000fe40003f4f070 */
[----:B---3--:R-:W-:-:S04]  /*0400*/  UISETP.NE.U32.AND UP0, UPT, UR6, URZ, UPT ;  /* 0x000000ff0600728c */ /* 0x008fc8000bf05070 */
[----:B------:R-:W-:-:S04]  /*0410*/  UISETP.NE.AND.EX UP0, UPT, UR7, URZ, UPT, UP0 ;  /* 0x000000ff0700728c */ /* 0x000fc8000bf05300 */
[----:B------:R-:W-:-:S04]  /*0420*/  UISETP.EQ.OR.EX UP3, UPT, UR5, URZ, !UP0, UP1 ;  /* 0x000000ff0500728c */ /* 0x000fc8000c762710 */
[----:B------:R-:W-:-:S05]  /*0430*/  UP2UR UR50, UPR, URZ, 0x8 ;  /* 0x00000008ff327883 */ /* 0x000fca0008000000 */
[----:B------:R-:W-:Y:S07]  /*0440*/  BRA.U !UP3, `(.L_x_8) ;  /* 0x000000010b207547 */ /* 0x000fee000b800000 */
[----:B------:R-:W-:Y:S01]  /*0450*/  UISETP.NE.U32.AND UP2, UPT, UR4, URZ, UPT ;  /* 0x000000ff0400728c */ /* 0x000fe2000bf45070 */
[----:B-----5:R-:W-:Y:S01]  /*0460*/  FSETP.NEU.AND P0, PT, R49, RZ, PT ;  /* 0x000000ff3100720b */ /* 0x020fe20003f0d000 */
[----:B------:R-:W-:Y:S02]  /*0470*/  USEL UR4, URZ, 0xffffffff, UP0 ;  /* 0xffffffffff047887 */ /* 0x000fe40008000000 */
[----:B------:R-:W-:-:S10]  /*0480*/  UISETP.NE.AND.EX UP2, UPT, UR5, URZ, UPT, UP2 ;  /* 0x000000ff0500728c */ /* 0x000fd4000bf45320 */
[----:B------:R-:W-:Y:S01]  /*0490*/  VOTEU.ANY UP1, P0 ;  /* 0x0000000000ff7886 */ /* 0x000fe20000020100 */
[----:B------:R-:W-:-:S04]  /*04a0*/  @!UP2 USEL UR4, URZ, 0xffffffff, UP1 ;  /* 0xffffffffff04a887 */ /* 0x000fc80008800000 */
[----:B------:R-:W-:-:S04]  /*04b0*/  ULOP3.LUT UR4, UR4, 0x1, URZ, 0xc0, !UPT ;  /* 0x0000000104047892 */ /* 0x000fc8000f8ec0ff */
[----:B------:R-:W-:-:S11]  /*04c0*/  UISETP.NE.U32.AND UP2, UPT, UR4, 0x1, UPT ;  /* 0x000000010400788c */ /* 0x000fd6000bf45070 */
.L_x_8:
[----:B-12---:R-:W1:Y:S01]  /*04d0*/  SHFL.IDX PT, R2, R92, RZ, 0x1f ;  /* 0x00001fff5c027589 */ /* 0x006e6200000e0000 */
[----:B------:R-:W-:-:S04]  /*04e0*/  UISETP.NE.AND UP1, UPT, UR8, 0x2, UPT ;  /* 0x000000020800788c */ /* 0x000fc8000bf25270 */
[----:B------:R-:W-:Y:S01]  /*04f0*/  USEL UR6, URZ, 0x1, UP1 ;  /* 0x00000001ff067887 */ /* 0x000fe20008800000 */
[----:B-1----:R-:W-:-:S13]  /*0500*/  ISETP.NE.AND P0, PT, R2, RZ, PT ;  /* 0x000000ff0200720c */ /* 0x002fda0003f05270 */
[----:B------:R-:W-:Y:S05]  /*0510*/  @P0 BRA `(.L_x_9) ;  /* 0x0000000000400947 */ /* 0x000fea0003800000 */
[----:B------:R-:W1:Y:S01]  /*0520*/  S2UR UR5, SR_CgaCtaId ;  /* 0x00000000000579c3 */ /* 0x000e620000008800 */
[----:B------:R-:W-:Y:S01]  /*0530*/  UMOV UR7, 0x400 ;  /* 0x0000040000077882 */ /* 0x000fe20000000000 */
[----:B------:R-:W-:Y:S01]  /*0540*/  UMOV UR4, 0x1 ;  /* 0x0000000100047882 */ /* 0x000fe20000000000 */
[----:B------:R-:W-:Y:S01]  /*0550*/  ELECT P0, URZ, PT ;  /* 0x0000000000ff782f */ /* 0x000fe20003800000 */
[----:B------:R-:W-:-:S04]  /*0560*/  UIADD3 UR10, UPT, UPT, -UR4, 0x100000, URZ ;  /* 0x00100000040a7890 */ /* 0x000fc8000fffe1ff */
[----:B------:R-:W-:Y:S02]  /*0570*/  USHF.L.U32 UR11, UR10, 0xb, URZ ;  /* 0x0000000b0a0b7899 */ /* 0x000fe400080006ff */
[----:B------:R-:W-:Y:S02]  /*0580*/  USHF.L.U32 UR10, UR10, 0x1, URZ ;  /* 0x000000010a0a7899 */ /* 0x000fe400080006ff */
[----:B-1----:R-:W-:Y:S01]  /*0590*/  ULEA UR5, UR5, UR7, 0x18 ;  /* 0x0000000705057291 */ /* 0x002fe2000f8ec0ff */
[----:B------:R-:W1:Y:S11]  /*05a0*/  FENCE.VIEW.ASYNC.S ;  /* 0x00000000000073c6 */ /* 0x000e760000000000 */
[----:B-1----:R1:W2:Y:S01]  /*05b0*/  SYNCS.EXCH.64 URZ, [UR5], UR10 ;  /* 0x0000000a05ff75b2 */ /* 0x0022a20008000100 */
[----:B------:R1:W3:Y:S01]  /*05c0*/  SYNCS.EXCH.64 URZ, [UR5+0x18], UR10 ;  /* 0x0000180a05ff75b2 */ /* 0x0002e20008000100 */
[----:B------:R1:W4:Y:S01]  /*05d0*/  SYNCS.EXCH.64 URZ, [UR5+0x8], UR10 ;  /* 0x0000080a05ff75b2 */ /* 0x0003220008000100 */
[----:B------:R1:W1:Y:S01]  /*05e0*/  SYNCS.EXCH.64 URZ, [UR5+0x20], UR10 ;  /* 0x0000200a05ff75b2 */ /* 0x0002620008000100 */
[----:B------:R1:W1:Y:S01]  /*05f0*/  SYNCS.EXCH.64 URZ, [UR5+0x10], UR10 ;  /* 0x0000100a05ff75b2 */ /* 0x0002620008000100 */
[----:B------:R1:W1:Y:S01]  /*0600*/  SYNCS.EXCH.64 URZ, [UR5+0x28], UR10 ;  /* 0x0000280a05ff75b2 */ /* 0x0002620008000100 */
[----:B------:R-:W-:Y:S01]  /*0610*/  NOP ;  /* 0x0000000000007918 */ /* 0x000fe20000000000 */
.L_x_9:
[----:B------:R-:W2:Y:S01]  /*0620*/  SHFL.IDX PT, R2, R92, RZ, 0x1f ;  /* 0x00001fff5c027589 */ /* 0x000ea200000e0000 */
[----:B------:R-:W-:Y:S01]  /*0630*/  NOP ;  /* 0x0000000000007918 */ /* 0x000fe20000000000 */
[----:B--2---:R-:W-:-:S13]  /*0640*/  ISETP.NE.AND P0, PT, R2, 0x1, PT ;  /* 0x000000010200780c */ /* 0x004fda0003f05270 */
[----:B------:R-:W-:Y:S05]  /*0650*/  @P0 BRA `(.L_x_10) ;  /* 0x0000000000580947 */ /* 0x000fea0003800000 */
[----:B------:R-:W2:Y:S01]  /*0660*/  S2UR UR7, SR_CgaCtaId ;  /* 0x00000000000779c3 */ /* 0x000ea20000008800 */
[----:B------:R-:W-:Y:S01]  /*0670*/  UMOV UR9, 0x400 ;  /* 0x0000040000097882 */ /* 0x000fe20000000000 */
[----:B-1----:R-:W-:Y:S01]  /*0680*/  UMOV UR5, 0x20 ;  /* 0x0000002000057882 */ /* 0x002fe20000000000 */
[----:B------:R-:W-:Y:S01]  /*0690*/  UMOV UR4, 0x80 ;  /* 0x0000008000047882 */ /* 0x000fe20000000000 */
[----:B------:R-:W-:-:S04]  /*06a0*/  UIADD3 UR10, UPT, UPT, -UR5, 0x100000, URZ ;  /* 0x00100000050a7890 */ /* 0x000fc8000fffe1ff */
[----:B------:R-:W-:Y:S02]  /*06b0*/  USHF.L.U32 UR11, UR10, 0xb, URZ ;  /* 0x0000000b0a0b7899 */ /* 0x000fe400080006ff */
[----:B------:R-:W-:Y:S02]  /*06c0*/  USHF.L.U32 UR10, UR10, 0x1, URZ ;  /* 0x000000010a0a7899 */ /* 0x000fe400080006ff */
[----:B------:R-:W-:-:S04]  /*06d0*/  UIADD3 UR4, UPT, UPT, -UR4, 0x100000, URZ ;  /* 0x0010000004047890 */ /* 0x000fc8000fffe1ff */
[----:B------:R-:W-:Y:S02]  /*06e0*/  USHF.L.U32 UR5, UR4, 0xb, URZ ;  /* 0x0000000b04057899 */ /* 0x000fe400080006ff */
[----:B------:R-:W-:Y:S01]  /*06f0*/  USHF.L.U32 UR4, UR4, 0x1, URZ ;  /* 0x0000000104047899 */ /* 0x000fe200080006ff */
[----:B------:R-:W-:Y:S01]  /*0700*/  ELECT P0, URZ, PT ;  /* 0x0000000000ff782f */ /* 0x000fe20003800000 */
[----:B--2---:R-:W-:Y:S01]  /*0710*/  ULEA UR7, UR7, UR9, 0x18 ;  /* 0x0000000907077291 */ /* 0x004fe2000f8ec0ff */
[----:B------:R-:W1:Y:S11]  /*0720*/  FENCE.VIEW.ASYNC.S ;  /* 0x00000000000073c6 */ /* 0x000e760000000000 */
[----:B-1----:R2:W1:Y:S01]  /*0730*/  SYNCS.EXCH.64 URZ, [UR7+0x30], UR10 ;  /* 0x0000300a07ff75b2 */ /* 0x0024620008000100 */
[----:B------:R2:W1:Y:S01]  /*0740*/  SYNCS.EXCH.64 URZ, [UR7+0x50], UR4 ;  /* 0x0000500407ff75b2 */ /* 0x0004620008000100 */
[----:B------:R2:W1:Y:S01]  /*0750*/  SYNCS.EXCH.64 URZ, [UR7+0x38], UR10 ;  /* 0x0000380a07ff75b2 */ /* 0x0004620008000100 */
[----:B------:R2:W1:Y:S01]  /*0760*/  SYNCS.EXCH.64 URZ, [UR7+0x58], UR4 ;  /* 0x0000580407ff75b2 */ /* 0x0004620008000100 */
[----:B------:R2:W1:Y:S01]  /*0770*/  SYNCS.EXCH.64 URZ, [UR7+0x40], UR10 ;  /* 0x0000400a07ff75b2 */ /* 0x0004620008000100 */
[----:B------:R2:W1:Y:S01]  /*0780*/  SYNCS.EXCH.64 URZ, [UR7+0x60], UR4 ;  /* 0x0000600407ff75b2 */ /* 0x0004620008000100 */
[----:B------:R2:W1:Y:S01]  /*0790*/  SYNCS.EXCH.64 URZ, [UR7+0x48], UR10 ;  /* 0x0000480a07ff75b2 */ /* 0x0004620008000100 */
[----:B------:R2:W1:Y:S02]  /*07a0*/  SYNCS.EXCH.64 URZ, [UR7+0x68], UR4 ;  /* 0x0000680407ff75b2 */ /* 0x0004640008000100 */
[----:B--2---:R-:W-:Y:S01]  /*07b0*/  NOP ;  /* 0x0000000000007918 */ /* 0x004fe20000000000 */
.L_x_10:
[----:B------:R-:W2:Y:S01]  /*07c0*/  SHFL.IDX PT, R2, R92, RZ, 0x1f ;  /* 0x00001fff5c027589 */ /* 0x000ea200000e0000 */
[----:B------:R-:W-:Y:S01]  /*07d0*/  NOP ;  /* 0x0000000000007918 */ /* 0x000fe20000000000 */
[----:B--2---:R-:W-:-:S13]  /*07e0*/  ISETP.NE.AND P0, PT, R2, 0x3, PT ;  /* 0x000000030200780c */ /* 0x004fda0003f05270 */
[----:B------:R-:W-:Y:S05]  /*07f0*/  @P0 BRA `(.L_x_11) ;  /* 0x0000000000300947 */ /* 0x000fea0003800000 */
[----:B-1----:R-:W1:Y:S01]  /*0800*/  S2UR UR5, SR_CgaCtaId ;  /* 0x00000000000579c3 */ /* 0x002e620000008800 */
        /* <DEDUP_REMOVED lines=8> */
[----:B-1----:R2:W1:Y:S01]  /*0890*/  SYNCS.EXCH.64 URZ, [UR5+0x70], UR10 ;  /* 0x0000700a05ff75b2 */ /* 0x0024620008000100 */
[----:B------:R2:W1:Y:S02]  /*08a0*/  SYNCS.EXCH.64 URZ, [UR5+0x78], UR10 ;  /* 0x0000780a05ff75b2 */ /* 0x0004640008000100 */
[----:B--2---:R-:W-:Y:S01]  /*08b0*/  NOP ;  /* 0x0000000000007918 */ /* 0x004fe20000000000 */
.L_x_11:
[----:B------:R-:W2:Y:S01]  /*08c0*/  SHFL.IDX PT, R2, R92, RZ, 0x1f ;  /* 0x00001fff5c027589 */ /* 0x000ea200000e0000 */
[----:B------:R-:W-:Y:S01]  /*08d0*/  NOP ;  /* 0x0000000000007918 */ /* 0x000fe20000000000 */
[----:B--2---:R-:W-:-:S13]  /*08e0*/  ISETP.NE.AND P0, PT, R2, 0x4, PT ;  /* 0x000000040200780c */ /* 0x004fda0003f05270 */
[----:B------:R-:W-:Y:S05]  /*08f0*/  @P0 BRA `(.L_x_12) ;  /* 0x00000000004c0947 */ /* 0x000fea0003800000 */
[----:B-1----:R-:W1:Y:S01]  /*0900*/  S2UR UR5, SR_CgaCtaId ;  /* 0x00000000000579c3 */ /* 0x002e620000008800 */
[----:B------:R-:W-:Y:S01]  /*0910*/  UMOV UR9, 0x100 ;  /* 0x0000010000097882 */ /* 0x000fe20000000000 */
[----:B------:R-:W-:Y:S01]  /*0920*/  UMOV UR7, 0x400 ;  /* 0x0000040000077882 */ /* 0x000fe20000000000 */
[----:B------:R-:W-:Y:S01]  /*0930*/  USEL UR9, UR9, 0xe0, UP2 ;  /* 0x000000e009097887 */ /* 0x000fe20009000000 */
[----:B------:R-:W-:Y:S01]  /*0940*/  UMOV UR4, 0x1 ;  /* 0x0000000100047882 */ /* 0x000fe20000000000 */
[----:B------:R-:W-:Y:S01]  /*0950*/  ELECT P0, URZ, PT ;  /* 0x0000000000ff782f */ /* 0x000fe20003800000 */
[----:B------:R-:W-:-:S04]  /*0960*/  UIADD3 UR10, UPT, UPT, -UR4, 0x100000, URZ ;  /* 0x00100000040a7890 */ /* 0x000fc8000fffe1ff */
[----:B------:R-:W-:Y:S02]  /*0970*/  USHF.L.U32 UR11, UR10, 0xb, URZ ;  /* 0x0000000b0a0b7899 */ /* 0x000fe400080006ff */
[----:B------:R-:W-:Y:S02]  /*0980*/  USHF.L.U32 UR10, UR10, 0x1, URZ ;  /* 0x000000010a0a7899 */ /* 0x000fe400080006ff */
[----:B------:R-:W-:-:S04]  /*0990*/  UIADD3 UR12, UPT, UPT, -UR9, 0x100000, URZ ;  /* 0x00100000090c7890 */ /* 0x000fc8000fffe1ff */
[----:B------:R-:W-:Y:S02]  /*09a0*/  USHF.L.U32 UR13, UR12, 0xb, URZ ;  /* 0x0000000b0c0d7899 */ /* 0x000fe400080006ff */
[----:B------:R-:W-:Y:S02]  /*09b0*/  USHF.L.U32 UR12, UR12, 0x1, URZ ;  /* 0x000000010c0c7899 */ /* 0x000fe400080006ff */
[----:B-1----:R-:W-:Y:S01]  /*09c0*/  ULEA UR5, UR5, UR7, 0x18 ;  /* 0x0000000705057291 */ /* 0x002fe2000f8ec0ff */
[----:B------:R-:W1:Y:S11]  /*09d0*/  FENCE.VIEW.ASYNC.S ;  /* 0x00000000000073c6 */ /* 0x000e760000000000 */
[----:B-1----:R2:W1:Y:S01]  /*09e0*/  SYNCS.EXCH.64 URZ, [UR5+0x80], UR10 ;  /* 0x0000800a05ff75b2 */ /* 0x0024620008000100 */
[----:B------:R2:W1:Y:S01]  /*09f0*/  SYNCS.EXCH.64 URZ, [UR5+0x90], UR12 ;  /* 0x0000900c05ff75b2 */ /* 0x0004620008000100 */
[----:B------:R2:W1:Y:S01]  /*0a00*/  SYNCS.EXCH.64 URZ, [UR5+0x88], UR10 ;  /* 0x0000880a05ff75b2 */ /* 0x0004620008000100 */
[----:B------:R2:W1:Y:S02]  /*0a10*/  SYNCS.EXCH.64 URZ, [UR5+0x98], UR12 ;  /* 0x0000980c05ff75b2 */ /* 0x0004640008000100 */
[----:B--2---:R-:W-:Y:S01]  /*0a20*/  NOP ;  /* 0x0000000000007918 */ /* 0x004fe20000000000 */
.L_x_12:
        /* <DEDUP_REMOVED lines=26> */
.L_x_13:
        /* <DEDUP_REMOVED lines=18> */
.L_x_14:
[----:B-1----:R-:W1:Y:S01]  /*0cf0*/  S2UR UR5, SR_CTAID.X ;  /* 0x00000000000579c3 */ /* 0x002e620000002500 */
[----:B------:R-:W-:-:S05]  /*0d00*/  CS2R.32 R87, SR_CgaSize ;  /* 0x0000000000577805 */ /* 0x000fca0000008a00 */
[----:B------:R-:W-:-:S05]  /*0d10*/  IMAD R87, R87, -0xa0, RZ ;  /* 0xffffff6057577824 */ /* 0x000fca00078e02ff */
[----:B------:R-:W-:-:S14]  /*0d20*/  R2UR UR9, R87 ;  /* 0x00000000570972ca */ /* 0x000fdc00000e0000 */
[----:B------:R-:W2:Y:S01]  /*0d30*/  LDCU UR9, c[0x0][UR9+0x2b0] ;  /* 0x00005600090977ac */ /* 0x000ea20008000800 */
[----:B------:R-:W-:Y:S01]  /*0d40*/  NOP ;  /* 0x0000000000007918 */ /* 0x000fe20000000000 */
[----:B------:R-:W-:-:S05]  /*0d50*/  CS2R.32 R87, SR_CgaSize ;  /* 0x0000000000577805 */ /* 0x000fca0000008a00 */
[----:B------:R-:W-:-:S05]  /*0d60*/  IMAD R87, R87, -0xa0, RZ ;  /* 0xffffff6057577824 */ /* 0x000fca00078e02ff */
[----:B------:R-:W-:-:S14]  /*0d70*/  R2UR UR7, R87 ;  /* 0x00000000570772ca */ /* 0x000fdc00000e0000 */
[----:B------:R-:W3:Y:S01]  /*0d80*/  LDCU UR7, c[0x0][UR7+0x2b4] ;  /* 0x00005680070777ac */ /* 0x000ee20008000800 */
[----:B------:R-:W4:Y:S08]  /*0d90*/  S2UR UR4, SR_CTAID.Y ;  /* 0x00000000000479c3 */ /* 0x000f300000002600 */
[----:B------:R-:W3:Y:S01]  /*0da0*/  LDC R10, c[0x0][0xb24] ;  /* 0x0002c900ff0a7b82 */ /* 0x000ee20000000800 */
[----:B-1----:R-:W-:-:S02]  /*0db0*/  I2FP.F32.U32 R87, UR5 ;  /* 0x0000000500577c45 */ /* 0x002fc40008201000 */
[----:B------:R-:W-:-:S05]  /*0dc0*/  CS2R.32 R3, SR_CgaSize ;  /* 0x0000000000037805 */ /* 0x000fca0000008a00 */
[----:B------:R-:W-:-:S06]  /*0dd0*/  IMAD R3, R3, -0xa0, RZ ;  /* 0xffffff6003037824 */ /* 0x000fcc00078e02ff */
[----:B------:R-:W1:Y:S01]  /*0de0*/  LDC R3, c[0x0][R3+0x2a0] ;  /* 0x0000a80003037b82 */ /* 0x000e620000000800 */
[----:B------:R-:W-:Y:S01]  /*0df0*/  MOV R15, UR5 ;  /* 0x00000005000f7c02 */ /* 0x000fe20008000f00 */
[----:B--2---:R-:W-:Y:S01]  /*0e00*/  FMUL R87, R87, UR9 ;  /* 0x0000000957577c20 */ /* 0x004fe20008400000 */
[----:B----4-:R-:W-:Y:S02]  /*0e10*/  I2FP.F32.U32 R86, UR4 ;  /* 0x0000000400567c45 */ /* 0x010fe40008201000 */
[----:B------:R-:W-:-:S05]  /*0e20*/  CS2R.32 R2, SR_CgaSize ;  /* 0x0000000000027805 */ /* 0x000fca0000008a00 */
[----:B------:R-:W-:-:S06]  /*0e30*/  IMAD R2, R2, -0xa0, RZ ;  /* 0xffffff6002027824 */ /* 0x000fcc00078e02ff */
[----:B------:R-:W2:Y:S01]  /*0e40*/  LDC R2, c[0x0][R2+0x2a4] ;  /* 0x0000a90002027b82 */ /* 0x000ea20000000800 */
[----:B------:R-:W-:Y:S01]  /*0e50*/  MOV R14, UR4 ;  /* 0x00000004000e7c02 */ /* 0x000fe20008000f00 */
[----:B------:R-:W4:Y:S01]  /*0e60*/  F2I.U32.TRUNC.NTZ R87, R87 ;  /* 0x0000005700577305 */ /* 0x000f22000020f000 */
[----:B---3--:R-:W-:-:S05]  /*0e70*/  FMUL R86, R86, UR7 ;  /* 0x0000000756567c20 */ /* 0x008fca0008400000 */
[----:B------:R-:W-:Y:S01]  /*0e80*/  BAR.SYNC.DEFER_BLOCKING 0x0 ;  /* 0x0000000000007b1d */ /* 0x000fe20000010000 */
[----:B------:R-:W-:-:S05]  /*0e90*/  ISETP.GE.AND P0, PT, R10, 0x1, PT ;  /* 0x000000010a00780c */ /* 0x000fca0003f06270 */
[----:B------:R-:W3:Y:S02]  /*0ea0*/  F2I.U32.TRUNC.NTZ R86, R86 ;  /* 0x0000005600567305 */ /* 0x000ee4000020f000 */
[----:B------:R-:W2:Y:S01]  /*0eb0*/  S2UR UR36, SR_CTAID.Z ;  /* 0x00000000002479c3 */ /* 0x000ea20000002700 */
[----:B----4-:R-:W-:-:S05]  /*0ec0*/  IADD3 R87, PT, PT, -R87, RZ, RZ ;  /* 0x000000ff57577210 */ /* 0x010fca0007ffe1ff */
[----:B-1----:R-:W-:Y:S01]  /*0ed0*/  IMAD R87, R3, R87, UR5 ;  /* 0x0000000503577e24 */ /* 0x002fe2000f8e0257 */
[----:B---3--:R-:W-:-:S05]  /*0ee0*/  IADD3 R86, PT, PT, -R86, RZ, RZ ;  /* 0x000000ff56567210 */ /* 0x008fca0007ffe1ff */
[----:B--2---:R-:W-:Y:S01]  /*0ef0*/  IMAD R86, R2, R86, UR4 ;  /* 0x0000000402567e24 */ /* 0x004fe2000f8e0256 */
[----:B------:R-:W-:Y:S06]  /*0f00*/  @!P0 BRA `(.L_x_15) ;  /* 0x0000000000b88947 */ /* 0x000fec0003800000 */
[----:B------:R-:W1:Y:S01]  /*0f10*/  LDC.64 R4, c[0x0][0xb18] ;  /* 0x0002c600ff047b82 */ /* 0x000e620000000a00 */
[----:B------:R-:W-:-:S07]  /*0f20*/  ISETP.NE.AND P0, PT, R10, 0x1, PT ;  /* 0x000000010a00780c */ /* 0x000fce0003f05270 */
[----:B------:R-:W2:Y:S08]  /*0f30*/  LDC R9, c[0x0][0xb0c] ;  /* 0x0002c300ff097b82 */ /* 0x000eb00000000800 */
[----:B------:R-:W3:Y:S08]  /*0f40*/  LDC R12, c[0x0][0x370] ;  /* 0x0000dc00ff0c7b82 */ /* 0x000ef00000000800 */
[----:B------:R-:W4:Y:S01]  /*0f50*/  LDC R11, c[0x0][0x374] ;  /* 0x0000dd00ff0b7b82 */ /* 0x000f220000000800 */
[----:B-1----:R-:W-:-:S07]  /*0f60*/  ISETP.NE.AND P1, PT, R4, 0x1, PT ;  /* 0x000000010400780c */ /* 0x002fce0003f25270 */
[----:B------:R-:W3:Y:S01]  /*0f70*/  LDC.64 R6, c[0x0][0xb10] ;  /* 0x0002c400ff067b82 */ /* 0x000ee20000000a00 */
[----:B--2---:R-:W-:-:S07]  /*0f80*/  ISETP.NE.AND P2, PT, R9, 0x1, PT ;  /* 0x000000010900780c */ /* 0x004fce0003f45270 */
[----:B------:R-:W1:Y:S08]  /*0f90*/  LDC R8, c[0x0][0xb20] ;  /* 0x0002c800ff087b82 */ /* 0x000e700000000800 */
[----:B------:R-:W2:Y:S01]  /*0fa0*/  LDC.64 R2, c[0x0][0xb28] ;  /* 0x0002ca00ff027b82 */ /* 0x000ea20000000a00 */
[----:B----4-:R-:W-:-:S04]  /*0fb0*/  IMAD.HI.U32 R13, R11, R5, RZ ;  /* 0x000000050b0d7227 */ /* 0x010fc800078e00ff */
[----:B------:R-:W-:-:S04]  /*0fc0*/  IMAD.HI.U32 R5, R14, R5, RZ ;  /* 0x000000050e057227 */ /* 0x000fc800078e00ff */
[----:B---3--:R-:W-:-:S05]  /*0fd0*/  IMAD.HI.U32 R16, R12, R6, RZ ;  /* 0x000000060c107227 */ /* 0x008fca00078e00ff */
[-C--:B------:R-:W-:Y:S01]  /*0fe0*/  @P2 SHF.R.U32.HI R12, RZ, R7.reuse, R16 ;  /* 0x00000007ff0c2219 */ /* 0x080fe20000011610 */
[----:B------:R-:W-:Y:S01]  /*0ff0*/  IMAD.HI.U32 R16, R15, R6, RZ ;  /* 0x000000060f107227 */ /* 0x000fe200078e00ff */
[-C--:B-1----:R-:W-:Y:S02]  /*1000*/  @P1 SHF.R.U32.HI R11, RZ, R8.reuse, R13 ;  /* 0x00000008ff0b1219 */ /* 0x082fe4000001160d */
[----:B------:R-:W-:Y:S02]  /*1010*/  SHF.R.U32.HI R5, RZ, R8, R5 ;  /* 0x00000008ff057219 */ /* 0x000fe40000011605 */
[----:B------:R-:W-:Y:S02]  /*1020*/  SHF.R.U32.HI R16, RZ, R7, R16 ;  /* 0x00000007ff107219 */ /* 0x000fe40000011610 */
[----:B------:R-:W-:Y:S01]  /*1030*/  SEL R5, R14, R5, !P1 ;  /* 0x000000050e057207 */ /* 0x000fe20004800000 */
[----:B--2---:R-:W-:Y:S01]  /*1040*/  IMAD.HI.U32 R13, R11, R2, RZ ;  /* 0x000000020b0d7227 */ /* 0x004fe200078e00ff */
[----:B------:R-:W-:-:S03]  /*1050*/  SEL R16, R15, R16, !P2 ;  /* 0x000000100f107207 */ /* 0x000fc60005000000 */
[----:B------:R-:W-:Y:S01]  /*1060*/  IMAD.HI.U32 R6, R12, R2, RZ ;  /* 0x000000020c067227 */ /* 0x000fe200078e00ff */
[----:B------:R-:W-:-:S04]  /*1070*/  @P0 SHF.R.U32.HI R11, RZ, R3, R13 ;  /* 0x00000003ff0b0219 */ /* 0x000fc8000001160d */
[----:B------:R-:W-:Y:S01]  /*1080*/  @P0 SHF.R.U32.HI R12, RZ, R3, R6 ;  /* 0x00000003ff0c0219 */ /* 0x000fe20000011606 */
[----:B------:R-:W-:-:S04]  /*1090*/  IMAD R11, R11, R10, RZ ;  /* 0x0000000a0b0b7224 */ /* 0x000fc800078e02ff */
[----:B------:R-:W-:Y:S01]  /*10a0*/  IMAD R6, R12, R10, RZ ;  /* 0x0000000a0c067224 */ /* 0x000fe200078e02ff */
[----:B------:R-:W-:-:S04]  /*10b0*/  ISETP.GE.AND P1, PT, R5, R11, PT ;  /* 0x0000000b0500720c */ /* 0x000fc80003f26270 */
[----:B------:R-:W-:Y:S01]  /*10c0*/  ISETP.GE.OR P1, PT, R16, R6, P1 ;  /* 0x000000061000720c */ /* 0x000fe20000f26670 */
[----:B------:R-:W-:-:S05]  /*10d0*/  IMAD.HI.U32 R6, R5, R2, RZ ;  /* 0x0000000205067227 */ /* 0x000fca00078e00ff */
[----:B------:R-:W-:-:S04]  /*10e0*/  SHF.R.U32.HI R6, RZ, R3, R6 ;  /* 0x00000003ff067219 */ /* 0x000fc80000011606 */
[----:B------:R-:W-:-:S03]  /*10f0*/  SEL R6, R5, R6, !P0 ;  /* 0x0000000605067207 */ /* 0x000fc60004000000 */
[----:B------:R-:W-:Y:S01]  /*1100*/  @!P1 IMAD.HI.U32 R7, R16, R2, RZ ;  /* 0x0000000210079227 */ /* 0x000fe200078e00ff */
[----:B------:R-:W-:-:S04]  /*1110*/  IADD3 R2, PT, PT, -R6, RZ, RZ ;  /* 0x000000ff06027210 */ /* 0x000fc80007ffe1ff */
[----:B------:R-:W-:Y:S01]  /*1120*/  @!P1 SHF.R.U32.HI R3, RZ, R3, R7 ;  /* 0x00000003ff039219 */ /* 0x000fe20000011607 */
[----:B------:R-:W-:Y:S01]  /*1130*/  IMAD R2, R10, R2, R5 ;  /* 0x000000020a027224 */ /* 0x000fe200078e0205 */
[----:B------:R-:W-:Y:S02]  /*1140*/  IADD3 R7, PT, PT, -R5, RZ, RZ ;  /* 0x000000ff05077210 */ /* 0x000fe40007ffe1ff */
[----:B------:R-:W-:-:S03]  /*1150*/  @!P1 SEL R3, R16, R3, !P0 ;  /* 0x0000000310039207 */ /* 0x000fc60004000000 */
[----:B------:R-:W-:Y:S02]  /*1160*/  IMAD R7, R4, R7, R14 ;  /* 0x0000000704077224 */ /* 0x000fe400078e020e */
[--C-:B------:R-:W-:Y:S02]  /*1170*/  @!P1 IMAD.IADD R6, R6, 0x1, -R3.reuse ;  /* 0x0000000106069824 */ /* 0x100fe400078e0a03 */
[----:B------:R-:W-:Y:S01]  /*1180*/  @!P1 IMAD R3, R2, R12, R3 ;  /* 0x0000000c02039224 */ /* 0x000fe200078e0203 */
[----:B------:R-:W-:Y:S01]  /*1190*/  IADD3 R2, PT, PT, -R16, RZ, RZ ;  /* 0x000000ff10027210 */ /* 0x000fe20007ffe1ff */
[----:B------:R-:W-:Y:S02]  /*11a0*/  @!P1 IMAD R5, R6, R10, R16 ;  /* 0x0000000a06059224 */ /* 0x000fe400078e0210 */
[----:B------:R-:W-:Y:S02]  /*11b0*/  @!P1 IMAD.MOV.U32 R16, RZ, RZ, R3 ;  /* 0x000000ffff109224 */ /* 0x000fe400078e0003 */
[----:B------:R-:W-:-:S02]  /*11c0*/  IMAD R2, R9, R2, R15 ;  /* 0x0000000209027224 */ /* 0x000fc400078e020f */
[----:B------:R-:W-:Y:S02]  /*11d0*/  IMAD R14, R5, R4, R7 ;  /* 0x00000004050e7224 */ /* 0x000fe400078e0207 */
[----:B------:R-:W-:Y:S02]  /*11e0*/  IMAD R15, R16, R9, R2 ;  /* 0x00000009100f7224 */ /* 0x000fe400078e0202 */
.L_x_15:
[----:B------:R-:W1:Y:S01]  /*11f0*/  LDCU UR4, c[0x0][0xb30] ;  /* 0x00016600ff0477ac */ /* 0x000e620008000800 */
[----:B------:R-:W2:Y:S08]  /*1200*/  S2UR UR37, SR_CgaCtaId ;  /* 0x00000000002579c3 */ /* 0x000eb00000008800 */
[----:B------:R-:W3:Y:S01]  /*1210*/  LDC R40, c[0x0][0xb24] ;  /* 0x0002c900ff287b82 */ /* 0x000ee20000000800 */
[----:B-1----:R-:W-:-:S09]  /*1220*/  UISETP.NE.AND UP1, UPT, UR4, 0x1, UPT ;  /* 0x000000010400788c */ /* 0x002fd2000bf25270 */
[----:B--2---:R-:W-:Y:S05]  /*1230*/  BRA.U UP1, `(.L_x_16) ;  /* 0x0000000101407547 */ /* 0x004fea000b800000 */
[----:B------:R-:W1:Y:S08]  /*1240*/  LDC.64 R4, c[0x0][0xb10] ;  /* 0x0002c400ff047b82 */ /* 0x000e700000000a00 */
[----:B------:R-:W2:Y:S08]  /*1250*/  LDC.64 R2, c[0x0][0xb18] ;  /* 0x0002c600ff027b82 */ /* 0x000eb00000000a00 */
[----:B------:R-:W4:Y:S08]  /*1260*/  LDC R6, c[0x0][0xb20] ;  /* 0x0002c800ff067b82 */ /* 0x000f300000000800 */
[----:B------:R-:W3:Y:S01]  /*1270*/  LDC R7, c[0x0][0xb0c] ;  /* 0x0002c300ff077b82 */ /* 0x000ee20000000800 */
[----:B-1----:R-:W-:-:S05]  /*1280*/  IMAD.HI.U32 R4, R15, R4, RZ ;  /* 0x000000040f047227 */ /* 0x002fca00078e00ff */
[----:B------:R-:W-:Y:S01]  /*1290*/  SHF.R.U32.HI R4, RZ, R5, R4 ;  /* 0x00000005ff047219 */ /* 0x000fe20000011604 */
[----:B--2---:R-:W-:Y:S01]  /*12a0*/  IMAD.HI.U32 R3, R14, R3, RZ ;  /* 0x000000030e037227 */ /* 0x004fe200078e00ff */
[----:B------:R-:W-:-:S04]  /*12b0*/  ISETP.NE.AND P0, PT, R2, 0x1, PT ;  /* 0x000000010200780c */ /* 0x000fc80003f05270 */
[----:B----4-:R-:W-:-:S04]  /*12c0*/  SHF.R.U32.HI R3, RZ, R6, R3 ;  /* 0x00000006ff037219 */ /* 0x010fc80000011603 */
[----:B------:R-:W-:Y:S02]  /*12d0*/  SEL R3, R14, R3, !P0 ;  /* 0x000000030e037207 */ /* 0x000fe40004000000 */
[----:B---3--:R-:W-:-:S04]  /*12e0*/  ISETP.NE.AND P1, PT, R7, 0x1, PT ;  /* 0x000000010700780c */ /* 0x008fc80003f25270 */
[----:B------:R-:W-:-:S05]  /*12f0*/  SEL R4, R15, R4, !P1 ;  /* 0x000000040f047207 */ /* 0x000fca0004800000 */
[----:B------:R-:W-:Y:S02]  /*1300*/  IMAD.IADD R5, R3, 0x1, -R4 ;  /* 0x0000000103057824 */ /* 0x000fe400078e0a04 */
[----:B------:R-:W-:Y:S02]  /*1310*/  IMAD.IADD R3, R4, 0x1, -R3 ;  /* 0x0000000104037824 */ /* 0x000fe400078e0a03 */
[----:B------:R-:W-:Y:S02]  /*1320*/  IMAD R15, R5, R7, R15 ;  /* 0x00000007050f7224 */ /* 0x000fe400078e020f */
[----:B------:R-:W-:-:S07]  /*1330*/  IMAD R14, R3, R2, R14 ;  /* 0x00000002030e7224 */ /* 0x000fce00078e020e */
.L_x_16:
[----:B------:R-:W-:Y:S01]  /*1340*/  BAR.SYNC.DEFER_BLOCKING 0x0 ;  /* 0x0000000000007b1d */ /* 0x000fe20000010000 */
[----:B------:R-:W-:Y:S01]  /*1350*/  UISETP.NE.AND UP1, UPT, UR8, 0x2, UPT ;  /* 0x000000020800788c */ /* 0x000fe2000bf25270 */
[----:B------:R-:W-:Y:S02]  /*1360*/  ISETP.NE.OR P5, PT, R0, 0x2, !P5 ;  /* 0x000000020000780c */ /* 0x000fe40006fa5670 */
[----:B------:R-:W-:-:S06]  /*1370*/  LOP3.LUT R2, R101, 0x1f, RZ, 0xc0, !PT ;  /* 0x0000001f65027812 */ /* 0x000fcc00078ec0ff */
[----:B------:R-:W-:Y:S05]  /*1380*/  BRA.U UP1, `(.L_x_17) ;  /* 0x0000001101887547 */ /* 0x000fea000b800000 */
[----:B------:R-:W1:Y:S01]  /*1390*/  LDCU UR13, c[0x0][0x38c] ;  /* 0x00007180ff0d77ac */ /* 0x000e620008000800 */
[----:B------:R-:W2:Y:S01]  /*13a0*/  LDC R8, c[0x0][0x370] ;  /* 0x0000dc00ff087b82 */ /* 0x000ea20000000800 */
[----:B------:R-:W-:Y:S01]  /*13b0*/  PLOP3.LUT P1, PT, PT, PT, UP2, 0x80, 0x8 ;  /* 0x000000000008781c */ /* 0x000fe20003f2f028 */
[----:B------:R-:W-:Y:S01]  /*13c0*/  IMAD.MOV.U32 R17, RZ, RZ, 0x1 ;  /* 0x00000001ff117424 */ /* 0x000fe200078e00ff */
[----:B------:R-:W-:Y:S01]  /*13d0*/  ISETP.EQ.OR P4, PT, R2, RZ, P5 ;  /* 0x000000ff0200720c */ /* 0x000fe20002f82670 */
[----:B------:R-:W-:Y:S01]  /*13e0*/  IMAD.MOV.U32 R16, RZ, RZ, RZ ;  /* 0x000000ffff107224 */ /* 0x000fe200078e00ff */
[----:B------:R-:W-:Y:S02]  /*13f0*/  PLOP3.LUT P1, PT, P1, PT, PT, 0x8, 0x80 ;  /* 0x000000000080781c */ /* 0x000fe40000f2e170 */
[----:B------:R-:W-:Y:S01]  /*1400*/  CS2R R12, SRZ ;  /* 0x00000000000c7805 */ /* 0x000fe2000001ff00 */
[----:B------:R-:W-:Y:S01]  /*1410*/  IMAD.MOV.U32 R11, RZ, RZ, 0x1 ;  /* 0x00000001ff0b7424 */ /* 0x000fe200078e00ff */
[----:B------:R-:W4:Y:S01]  /*1420*/  LDC R0, c[0x0][0x374] ;  /* 0x0000dd00ff007b82 */ /* 0x000f220000000800 */
[----:B------:R-:W2:Y:S01]  /*1430*/  LDCU.64 UR22, c[0x0][0x348] ;  /* 0x00006900ff1677ac */ /* 0x000ea20008000a00 */
[----:B------:R-:W-:Y:S01]  /*1440*/  UMOV UR6, URZ ;  /* 0x000000ff00067c82 */ /* 0x000fe20008000000 */
[----:B-1----:R-:W-:-:S04]  /*1450*/  UIADD3 UR5, UPT, UPT, UR13, 0x7f, URZ ;  /* 0x0000007f0d057890 */ /* 0x002fc8000fffe0ff */
[----:B------:R-:W-:-:S04]  /*1460*/  USHF.R.S32.HI UR4, URZ, 0x1f, UR5 ;  /* 0x0000001fff047899 */ /* 0x000fc80008011405 */
[----:B------:R-:W-:-:S04]  /*1470*/  ULEA.HI UR4, UR4, UR5, URZ, 0x7 ;  /* 0x0000000504047291 */ /* 0x000fc8000f8f38ff */
[----:B------:R-:W-:Y:S02]  /*1480*/  USHF.R.S32.HI UR15, URZ, 0x7, UR4 ;  /* 0x00000007ff0f7899 */ /* 0x000fe40008011404 */
[----:B------:R-:W-:Y:S02]  /*1490*/  UIADD3 UR4, UPT, UPT, UR13, -0x1, URZ ;  /* 0xffffffff0d047890 */ /* 0x000fe4000fffe0ff */
[----:B------:R-:W-:Y:S02]  /*14a0*/  UISETP.LT.U32.AND UP0, UPT, UR15, 0x3, UPT ;  /* 0x000000030f00788c */ /* 0x000fe4000bf01070 */
[----:B------:R-:W-:Y:S02]  /*14b0*/  UISETP.GE.U32.AND UP1, UPT, UR4, -0xff, UPT ;  /* 0xffffff010400788c */ /* 0x000fe4000bf26070 */
[----:B------:R-:W-:Y:S02]  /*14c0*/  USEL UR14, UR15, 0x3, UP0 ;  /* 0x000000030f0e7887 */ /* 0x000fe40008000000 */
[----:B------:R-:W-:-:S02]  /*14d0*/  UIADD3 UR13, UPT, UPT, UR13, 0xfe, URZ ;  /* 0x000000fe0d0d7890 */ /* 0x000fc4000fffe0ff */
[----:B------:R-:W-:Y:S02]  /*14e0*/  UIADD3 UR5, UPT, UPT, UR14, -0x1, URZ ;  /* 0xffffffff0e057890 */ /* 0x000fe4000fffe0ff */
[----:B------:R-:W-:-:S03]  /*14f0*/  UIADD3 UR7, UPT, UPT, UR15, -UR14, URZ ;  /* 0x8000000e0f077290 */ /* 0x000fc6000fffe0ff */
[----:B------:R-:W-:-:S04]  /*1500*/  @UP1 UIADD3 UR5, UPT, UPT, UR14, URZ, URZ ;  /* 0x000000ff0e051290 */ /* 0x000fc8000fffe0ff */
[----:B--2---:R-:W-:-:S12]  /*1510*/  UIADD3 UR5, UPT, UPT, UR5, 0x1, URZ ;  /* 0x0000000105057890 */ /* 0x004fd8000fffe0ff */
.L_x_35:
[----:B------:R-:W-:Y:S01]  /*1520*/  UISETP.NE.AND UP0, UPT, UR37, URZ, UPT ;  /* 0x000000ff2500728c */ /* 0x000fe2000bf05270 */
[----:B------:R-:W1:Y:S08]  /*1530*/  S2UR UR37, SR_CgaCtaId ;  /* 0x00000000002579c3 */ /* 0x000e700000008800 */
[----:B------:R-:W-:Y:S05]  /*1540*/  BRA.U UP0, `(.L_x_18) ;  /* 0x0000000100347547 */ /* 0x000fea000b800000 */
[----:B------:R-:W2:Y:S01]  /*1550*/  S2R R2, SR_CgaCtaId ;  /* 0x0000000000027919 */ /* 0x000ea20000008800 */
[----:B------:R-:W-:-:S04]  /*1560*/  MOV R3, 0x400 ;  /* 0x0000040000037802 */ /* 0x000fc80000000f00 */
[----:B--2---:R-:W-:Y:S02]  /*1570*/  LEA R2, R2, R3, 0x18 ;  /* 0x0000000302027211 */ /* 0x004fe400078ec0ff */
[----:B------:R-:W-:-:S03]  /*1580*/  SHF.L.U32 R3, R11, 0x1f, RZ ;  /* 0x0000001f0b037819 */ /* 0x000fc600000006ff */
[----:B------:R-:W-:-:S04]  /*1590*/  IMAD R2, R12, 0x8, R2 ;  /* 0x000000080c027824 */ /* 0x000fc800078e0202 */
[----:B------:R-:W2:Y:S02]  /*15a0*/  SYNCS.PHASECHK.TRANS64.TRYWAIT P0, [R2+URZ+0xf0], R3 ;  /* 0x0000f003020075a7 */ /* 0x000ea400080011ff */
[----:B--2---:R-:W-:Y:S05]  /*15b0*/  @!P0 BRA `(.L_x_19) ;  /* 0x0000007800508947 */ /* 0x004fea0003800000 */
.L_x_130:
[----:B------:R-:W-:Y:S01]  /*15c0*/  VIADD R12, R12, 0x1 ;  /* 0x000000010c0c7836 */ /* 0x000fe20000000000 */
[----:B------:R2:W-:Y:S04]  /*15d0*/  SYNCS.ARRIVE.TRANS64.A1T0 RZ, [R2+URZ+0xe0], RZ ;  /* 0x0000e0ff02ff79a7 */ /* 0x0005e800081000ff */
[----:B------:R-:W-:-:S04]  /*15e0*/  ISETP.NE.AND P0, PT, R12, 0x2, PT ;  /* 0x000000020c00780c */ /* 0x000fc80003f05270 */
[----:B------:R-:W-:Y:S02]  /*15f0*/  SEL R12, R12, RZ, P0 ;  /* 0x000000ff0c0c7207 */ /* 0x000fe40000000000 */
[----:B--2---:R-:W-:-:S04]  /*1600*/  SEL R2, RZ, 0x1, P0 ;  /* 0x00000001ff027807 */ /* 0x004fc80000000000 */
[----:B------:R-:W-:-:S07]  /*1610*/  LOP3.LUT R11, R11, R2, RZ, 0x3c, !PT ;  /* 0x000000020b0b7212 */ /* 0x000fce00078e3cff */
.L_x_18:
[----:B------:R-:W-:Y:S01]  /*1620*/  UMOV UR4, 0x400 ;  /* 0x0000040000047882 */ /* 0x000fe20000000000 */
[----:B------:R-:W-:Y:S01]  /*1630*/  SHF.L.U32 R2, R17, 0x1f, RZ ;  /* 0x0000001f11027819 */ /* 0x000fe200000006ff */
[----:B-1----:R-:W-:Y:S01]  /*1640*/  ULEA UR4, UR37, UR4, 0x18 ;  /* 0x0000000425047291 */ /* 0x002fe2000f8ec0ff */
[----:B------:R-:W-:Y:S01]  /*1650*/  R2UR UR35, R15 ;  /* 0x000000000f2372ca */ /* 0x000fe200000e0000 */
[----:B------:R-:W-:Y:S01]  /*1660*/  UISETP.GE.U32.AND UP0, UPT, UR13, 0xff, UPT ;  /* 0x000000ff0d00788c */ /* 0x000fe2000bf06070 */
[----:B------:R-:W-:Y:S01]  /*1670*/  R2UR UR19, R14 ;  /* 0x000000000e1372ca */ /* 0x000fe200000e0000 */
[----:B------:R-:W-:Y:S01]  /*1680*/  ULEA UR8, UR6, UR4, 0x3 ;  /* 0x0000000406087291 */ /* 0x000fe2000f8e18ff */
[----:B------:R-:W-:-:S08]  /*1690*/  UMOV UR29, URZ ;  /* 0x000000ff001d7c82 */ /* 0x000fd00008000000 */
[----:B------:R1:W2:Y:S01]  /*16a0*/  SYNCS.PHASECHK.TRANS64.TRYWAIT P0, [UR8+0x18], R2 ;  /* 0x00001802ff0075a7 */ /* 0x0002a20008001108 */
[----:B------:R-:W-:Y:S02]  /*16b0*/  USHF.L.U32 UR35, UR35, 0x7, URZ ;  /* 0x0000000723237899 */ /* 0x000fe400080006ff */
[----:B------:R-:W-:Y:S01]  /*16c0*/  USHF.L.U32 UR19, UR19, 0x7, URZ ;  /* 0x0000000713137899 */ /* 0x000fe200080006ff */
[----:B------:R-:W-:Y:S11]  /*16d0*/  BRA.U !UP0, `(.L_x_20) ;  /* 0x0000000108d47547 */ /* 0x000ff6000b800000 */
[----:B------:R-:W-:Y:S01]  /*16e0*/  UMOV UR21, URZ ;  /* 0x000000ff00157c82 */ /* 0x000fe20008000000 */
[----:B------:R-:W-:-:S05]  /*16f0*/  UMOV UR42, UR6 ;  /* 0x00000006002a7c82 */ /* 0x000fca0008000000 */
.L_x_25:
[----:B-1----:R-:W-:Y:S01]  /*1700*/  ULEA UR33, UR42, UR4, 0x3 ;  /* 0x000000042a217291 */ /* 0x002fe2000f8e18ff */
[----:B--2---:R-:W-:Y:S01]  /*1710*/  @!P5 MOV R3, 0x10000 ;  /* 0x000100000003d802 */ /* 0x004fe20000000f00 */
[----:B--2---:R-:W-:Y:S10]  /*1720*/  @P0 BRA `(.L_x_21) ;  /* 0x00000000000c0947 */ /* 0x004ff40003800000 */
[----:B------:R-:W-:-:S04]  /*1730*/  SHF.L.U32 R4, R17, 0x1f, RZ ;  /* 0x0000001f11047819 */ /* 0x000fc800000006ff */
[----:B------:R-:W2:Y:S02]  /*1740*/  SYNCS.PHASECHK.TRANS64.TRYWAIT P0, [UR33+0x18], R4 ;  /* 0x00001804ff0075a7 */ /* 0x000ea40008001121 */
[----:B--2---:R-:W-:Y:S05]  /*1750*/  @!P0 BRA `(.L_x_22) ;  /* 0x0000007400fc8947 */ /* 0x004fea0003800000 */
.L_x_21:
[----:B------:R2:W-:Y:S01]  /*1760*/  @!P5 SYNCS.ARRIVE.TRANS64 RZ, [UR33], R3 ;  /* 0x00000003ffffd9a7 */ /* 0x0005e20008000021 */
[----:B------:R-:W-:Y:S04]  /*1770*/  BSSY.RECONVERGENT B0, `(.L_x_23) ;  /* 0x0000003000007945 */ /* 0x000fe80003800200 */
[----:B------:R-:W-:Y:S05]  /*1780*/  @P4 BRA `(.L_x_24) ;  /* 0x0000000000044947 */ /* 0x000fea0003800000 */
[----:B------:R-:W-:Y:S05]  /*1790*/  BPT.TRAP 0x1 ;  /* 0x000000040000795c */ /* 0x000fea0000300000 */
.L_x_24:
[----:B------:R-:W-:Y:S05]  /*17a0*/  BSYNC.RECONVERGENT B0 ;  /* 0x0000000000007941 */ /* 0x000fea0003800200 */
.L_x_23:
[----:B------:R-:W-:Y:S02]  /*17b0*/  UIADD3 UR6, UPT, UPT, UR42, 0x1, URZ ;  /* 0x000000012a067890 */ /* 0x000fe4000fffe0ff */
[----:B------:R-:W-:Y:S02]  /*17c0*/  UIADD3 UR40, UP1, UPT, UR22, 0x80, URZ ;  /* 0x0000008016287890 */ /* 0x000fe4000ff3e0ff */
[----:B------:R-:W-:Y:S02]  /*17d0*/  UISETP.NE.AND UP0, UPT, UR6, 0x3, UPT ;  /* 0x000000030600788c */ /* 0x000fe4000bf05270 */
[----:B------:R-:W-:Y:S02]  /*17e0*/  USHF.L.U32 UR34, UR21, 0x7, URZ ;  /* 0x0000000715227899 */ /* 0x000fe400080006ff */
[----:B------:R-:W-:Y:S02]  /*17f0*/  USEL UR9, URZ, 0x1, UP0 ;  /* 0x00000001ff097887 */ /* 0x000fe40008000000 */
[----:B------:R-:W-:-:S02]  /*1800*/  USEL UR6, UR6, URZ, UP0 ;  /* 0x000000ff06067287 */ /* 0x000fc40008000000 */
[----:B------:R-:W-:Y:S02]  /*1810*/  UIADD3 UR38, UP0, UPT, UR22, 0x180, URZ ;  /* 0x0000018016267890 */ /* 0x000fe4000ff1e0ff */
[----:B------:R-:W-:Y:S01]  /*1820*/  ULEA UR8, UR6, UR4, 0x3 ;  /* 0x0000000406087291 */ /* 0x000fe2000f8e18ff */
[----:B------:R-:W-:Y:S01]  /*1830*/  LOP3.LUT R17, R17, UR9, RZ, 0x3c, !PT ;  /* 0x0000000911117c12 */ /* 0x000fe2000f8e3cff */
[----:B------:R-:W-:Y:S02]  /*1840*/  UIADD3.X UR41, UPT, UPT, URZ, UR23, URZ, UP1, !UPT ;  /* 0x00000017ff297290 */ /* 0x000fe40008ffe4ff */
[----:B------:R-:W-:Y:S01]  /*1850*/  UIADD3 UR26, UPT, UPT, UR34, 0x40, URZ ;  /* 0x00000040221a7890 */ /* 0x000fe2000fffe0ff */
[----:B-1----:R-:W-:Y:S01]  /*1860*/  SHF.L.U32 R2, R17, 0x1f, RZ ;  /* 0x0000001f11027819 */ /* 0x002fe200000006ff */
[----:B------:R-:W-:Y:S01]  /*1870*/  UIADD3.X UR39, UPT, UPT, URZ, UR23, URZ, UP0, !UPT ;  /* 0x00000017ff277290 */ /* 0x000fe200087fe4ff */
[----:B------:R-:W-:Y:S02]  /*1880*/  UMOV UR30, 0x0 ;  /* 0x00000000001e7882 */ /* 0x000fe40000000000 */
[----:B------:R1:W1:Y:S01]  /*1890*/  SYNCS.PHASECHK.TRANS64.TRYWAIT P0, [UR8+0x18], R2 ;  /* 0x00001802ff0075a7 */ /* 0x0002620008001108 */
[----:B------:R-:W-:Y:S01]  /*18a0*/  ULEA UR8, UR42, UR4, 0xf ;  /* 0x000000042a087291 */ /* 0x000fe2000f8e78ff */
[----:B------:R-:W-:Y:S01]  /*18b0*/  UMOV UR31, 0x10000000 ;  /* 0x10000000001f7882 */ /* 0x000fe20000000000 */
[----:B------:R-:W-:-:S02]  /*18c0*/  UMOV UR25, UR33 ;  /* 0x0000002100197c82 */ /* 0x000fc40008000000 */
[----:B------:R-:W-:Y:S02]  /*18d0*/  UIADD3 UR32, UPT, UPT, UR8, 0x8400, URZ ;  /* 0x0000840008207890 */ /* 0x000fe4000fffe0ff */
[----:B------:R-:W-:Y:S02]  /*18e0*/  UIADD3 UR24, UPT, UPT, UR8, 0xc400, URZ ;  /* 0x0000c40008187890 */ /* 0x000fe4000fffe0ff */
[----:B------:R-:W-:Y:S02]  /*18f0*/  UIADD3 UR16, UPT, UPT, UR8, 0x20400, URZ ;  /* 0x0002040008107890 */ /* 0x000fe4000fffe0ff */
[----:B------:R-:W-:Y:S01]  /*1900*/  UIADD3 UR8, UPT, UPT, UR8, 0x24400, URZ ;  /* 0x0002440008087890 */ /* 0x000fe2000fffe0ff */
[----:B------:R-:W-:Y:S01]  /*1910*/  UMOV UR27, UR35 ;  /* 0x00000023001b7c82 */ /* 0x000fe20008000000 */
[----:B------:R-:W-:Y:S01]  /*1920*/  UMOV UR28, UR36 ;  /* 0x00000024001c7c82 */ /* 0x000fe20008000000 */
[----:B------:R-:W-:Y:S01]  /*1930*/  UMOV UR17, UR33 ;  /* 0x0000002100117c82 */ /* 0x000fe20008000000 */
[----:B------:R-:W-:Y:S01]  /*1940*/  UMOV UR20, UR36 ;  /* 0x0000002400147c82 */ /* 0x000fe20008000000 */
[----:B------:R-:W-:Y:S01]  /*1950*/  UMOV UR18, UR34 ;  /* 0x0000002200127c82 */ /* 0x000fe20008000000 */
[----:B------:R1:W-:Y:S01]  /*1960*/  UTMALDG.3D [UR32], [UR40], desc[UR30] ;  /* 0x00001e20280075b4 */ /* 0x0003e20008011000 */
[----:B------:R-:W-:Y:S01]  /*1970*/  UMOV UR11, UR19 ;  /* 0x00000013000b7c82 */ /* 0x000fe20008000000 */
[----:B------:R-:W-:Y:S01]  /*1980*/  UMOV UR12, UR36 ;  /* 0x00000024000c7c82 */ /* 0x000fe20008000000 */
[----:B------:R-:W-:Y:S01]  /*1990*/  UMOV UR9, UR33 ;  /* 0x0000002100097c82 */ /* 0x000fe20008000000 */
[----:B------:R-:W-:Y:S01]  /*19a0*/  UMOV UR10, UR26 ;  /* 0x0000001a000a7c82 */ /* 0x000fe20008000000 */
[----:B------:R-:W-:Y:S01]  /*19b0*/  UIADD3 UR21, UPT, UPT, UR21, 0x1, URZ ;  /* 0x0000000115157890 */ /* 0x000fe2000fffe0ff */
[----:B------:R-:W-:Y:S01]  /*19c0*/  UMOV UR29, UR5 ;  /* 0x00000005001d7c82 */ /* 0x000fe20008000000 */
[----:B------:R1:W-:Y:S02]  /*19d0*/  UTMALDG.3D [UR24], [UR40], desc[UR30] ;  /* 0x00001e18280075b4 */ /* 0x0003e40008011000 */
[----:B------:R-:W-:Y:S01]  /*19e0*/  UISETP.NE.AND UP0, UPT, UR21, UR5, UPT ;  /* 0x000000051500728c */ /* 0x000fe2000bf05270 */
[----:B------:R-:W-:Y:S01]  /*19f0*/  UMOV UR42, UR6 ;  /* 0x00000006002a7c82 */ /* 0x000fe20008000000 */
[----:B------:R1:W-:Y:S01]  /*1a00*/  UTMALDG.3D [UR16], [UR38], desc[UR30] ;  /* 0x00001e10260075b4 */ /* 0x0003e20008011000 */
[----:B------:R1:W-:Y:S06]  /*1a10*/  UTMALDG.3D [UR8], [UR38], desc[UR30] ;  /* 0x00001e08260075b4 */ /* 0x0003ec0008011000 */
[----:B------:R-:W-:Y:S05]  /*1a20*/  BRA.U UP0, `(.L_x_25) ;  /* 0xfffffffd00347547 */ /* 0x000fea000b83ffff */
.L_x_20:
[----:B-1----:R-:W-:Y:S01]  /*1a30*/  ULEA UR8, UR6, UR4, 0x3 ;  /* 0x0000000406087291 */ /* 0x002fe2000f8e18ff */
[----:B------:R-:W-:Y:S01]  /*1a40*/  SHF.L.U32 R2, R17, 0x1f, RZ ;  /* 0x0000001f11027819 */ /* 0x000fe200000006ff */
[----:B------:R-:W-:Y:S01]  /*1a50*/  @!P1 SYNCS.ARRIVE.TRANS64.A1T0 RZ, [UR4+0x78], RZ ;  /* 0x000078ffffff99a7 */ /* 0x000fe20008100004 */
[----:B------:R-:W-:-:S06]  /*1a60*/  UISETP.GT.AND UP0, UPT, UR15, UR14, UPT ;  /* 0x0000000e0f00728c */ /* 0x000fcc000bf04270 */
[----:B--2---:R1:W2:Y:S03]  /*1a70*/  SYNCS.PHASECHK.TRANS64.TRYWAIT P0, [UR8+0x18], R2 ;  /* 0x00001802ff0075a7 */ /* 0x0042a60008001108 */
[----:B------:R-:W-:Y:S05]  /*1a80*/  BRA.U !UP0, `(.L_x_26) ;  /* 0x0000000108d07547 */ /* 0x000fea000b800000 */
[----:B------:R-:W-:Y:S01]  /*1a90*/  UIADD3 UR21, UPT, UPT, UR7, UR29, URZ ;  /* 0x0000001d07157290 */ /* 0x000fe2000fffe0ff */
[----:B------:R-:W-:-:S11]  /*1aa0*/  UMOV UR42, UR6 ;  /* 0x00000006002a7c82 */ /* 0x000fd60008000000 */
.L_x_31:
[----:B-1----:R-:W-:Y:S01]  /*1ab0*/  ULEA UR33, UR42, UR4, 0x3 ;  /* 0x000000042a217291 */ /* 0x002fe2000f8e18ff */
[----:B--2---:R-:W-:Y:S01]  /*1ac0*/  @!P5 MOV R3, 0x10000 ;  /* 0x000100000003d802 */ /* 0x004fe20000000f00 */
[----:B--2---:R-:W-:Y:S10]  /*1ad0*/  @P0 BRA `(.L_x_27) ;  /* 0x00000000000c0947 */ /* 0x004ff40003800000 */
[----:B------:R-:W-:-:S04]  /*1ae0*/  SHF.L.U32 R4, R17, 0x1f, RZ ;  /* 0x0000001f11047819 */ /* 0x000fc800000006ff */
[----:B------:R-:W2:Y:S02]  /*1af0*/  SYNCS.PHASECHK.TRANS64.TRYWAIT P0, [UR33+0x18], R4 ;  /* 0x00001804ff0075a7 */ /* 0x000ea40008001121 */
[----:B--2---:R-:W-:Y:S05]  /*1b00*/  @!P0 BRA `(.L_x_28) ;  /* 0x0000007400288947 */ /* 0x004fea0003800000 */
.L_x_27:
[----:B------:R2:W-:Y:S01]  /*1b10*/  @!P5 SYNCS.ARRIVE.TRANS64 RZ, [UR33], R3 ;  /* 0x00000003ffffd9a7 */ /* 0x0005e20008000021 */
[----:B------:R-:W-:Y:S04]  /*1b20*/  BSSY.RECONVERGENT B0, `(.L_x_29) ;  /* 0x0000003000007945 */ /* 0x000fe80003800200 */
[----:B------:R-:W-:Y:S05]  /*1b30*/  @P4 BRA `(.L_x_30) ;  /* 0x0000000000044947 */ /* 0x000fea0003800000 */
[----:B------:R-:W-:Y:S05]  /*1b40*/  BPT.TRAP 0x1 ;  /* 0x000000040000795c */ /* 0x000fea0000300000 */
.L_x_30:
[----:B------:R-:W-:Y:S05]  /*1b50*/  BSYNC.RECONVERGENT B0 ;  /* 0x0000000000007941 */ /* 0x000fea0003800200 */
.L_x_29:
        /* <DEDUP_REMOVED lines=31> */
[----:B------:R-:W-:Y:S01]  /*1d50*/  UMOV UR10, UR26 ;  /* 0x0000001a000a7c82 */ /* 0x000fe20008000000 */
[----:B------:R-:W-:Y:S01]  /*1d60*/  UIADD3 UR29, UPT, UPT, UR29, 0x1, URZ ;  /* 0x000000011d1d7890 */ /* 0x000fe2000fffe0ff */
[----:B------:R1:W-:Y:S01]  /*1d70*/  UTMALDG.3D [UR24], [UR40], desc[UR30] ;  /* 0x00001e18280075b4 */ /* 0x0003e20008011000 */
[----:B------:R-:W-:-:S02]  /*1d80*/  UMOV UR42, UR6 ;  /* 0x00000006002a7c82 */ /* 0x000fc40008000000 */
[----:B------:R-:W-:Y:S01]  /*1d90*/  UISETP.NE.AND UP0, UPT, UR29, UR21, UPT ;  /* 0x000000151d00728c */ /* 0x000fe2000bf05270 */
[----:B------:R1:W-:Y:S01]  /*1da0*/  UTMALDG.3D [UR16], [UR38], desc[UR30] ;  /* 0x00001e10260075b4 */ /* 0x0003e20008011000 */
[----:B------:R1:W-:Y:S07]  /*1db0*/  UTMALDG.3D [UR8], [UR38], desc[UR30] ;  /* 0x00001e08260075b4 */ /* 0x0003ee0008011000 */
[----:B------:R-:W-:Y:S05]  /*1dc0*/  BRA.U UP0, `(.L_x_31) ;  /* 0xfffffffd00387547 */ /* 0x000fea000b83ffff */
.L_x_26:
[C---:B-1----:R-:W-:Y:S01]  /*1dd0*/  LEA R2, R16.reuse, UR4, 0x3 ;  /* 0x0000000410027c11 */ /* 0x042fe2000f8e18ff */
[----:B------:R-:W-:Y:S01]  /*1de0*/  NOP ;  /* 0x0000000000007918 */ /* 0x000fe20000000000 */
[----:B--2---:R-:W-:Y:S02]  /*1df0*/  SHF.L.U32 R3, R13, 0x1f, RZ ;  /* 0x0000001f0d037819 */ /* 0x004fe400000006ff */
[----:B------:R-:W-:Y:S02]  /*1e00*/  LEA R4, R16, UR4, 0x4 ;  /* 0x0000000410047c11 */ /* 0x000fe4000f8e20ff */
[----:B------:R-:W1:Y:S02]  /*1e10*/  SYNCS.PHASECHK.TRANS64.TRYWAIT P0, [R2+URZ+0x80], R3 ;  /* 0x00008003020075a7 */ /* 0x000e6400080011ff */
[----:B-1----:R-:W-:Y:S05]  /*1e20*/  @!P0 BRA `(.L_x_32) ;  /* 0x0000007000788947 */ /* 0x002fea0003800000 */
.L_x_133:
[----:B------:R-:W2:Y:S01]  /*1e30*/  LDS.128 R4, [R4+0x110] ;  /* 0x0001100004047984 */ /* 0x000ea20000000c00 */
[----:B---3--:R-:W-:Y:S01]  /*1e40*/  ISETP.GE.AND P0, PT, R40, 0x1, PT ;  /* 0x000000012800780c */ /* 0x008fe20003f06270 */
[----:B-1----:R-:W-:Y:S01]  /*1e50*/  VIADD R2, R2, 0x90 ;  /* 0x0000009002027836 */ /* 0x002fe20000000000 */
[----:B------:R-:W-:Y:S01]  /*1e60*/  @!PT LDS RZ, [RZ] ;  /* 0x00000000fffff984 */ /* 0x000fe20000000800 */
[----:B------:R-:W-:Y:S01]  /*1e70*/  @!PT LDS RZ, [RZ] ;  /* 0x00000000fffff984 */ /* 0x000fe20000000800 */
[----:B------:R-:W-:Y:S01]  /*1e80*/  @!PT LDS RZ, [RZ] ;  /* 0x00000000fffff984 */ /* 0x000fe20000000800 */
[----:B------:R-:W-:Y:S01]  /*1e90*/  @!PT LDS RZ, [RZ] ;  /* 0x00000000fffff984 */ /* 0x000fe20000000800 */
[----:B------:R1:W-:Y:S06]  /*1ea0*/  MEMBAR.ALL.CTA ;  /* 0x0000000000007992 */ /* 0x0003ec0000008000 */
[----:B-1----:R-:W1:Y:S01]  /*1eb0*/  FENCE.VIEW.ASYNC.S ;  /* 0x00000000000073c6 */ /* 0x002e620000000000 */
[----:B------:R-:W-:-:S04]  /*1ec0*/  PRMT R2, RZ, 0x654, R2 ;  /* 0x00000654ff027816 */ /* 0x000fc80000000002 */
[----:B-1----:R1:W-:Y:S01]  /*1ed0*/  SYNCS.ARRIVE.TRANS64.RED.A1T0 RZ, [R2+URZ], RZ ;  /* 0x000000ff02ff79a7 */ /* 0x0023e200081004ff */
[----:B--2---:R-:W-:-:S13]  /*1ee0*/  LOP3.LUT P2, RZ, R6, 0x1, RZ, 0xc0, !PT ;  /* 0x0000000106ff7812 */ /* 0x004fda000784c0ff */
[----:B------:R-:W-:Y:S01]  /*1ef0*/  @P2 SHF.R.U32.HI R3, RZ, 0x10, R5 ;  /* 0x00000010ff032819 */ /* 0x000fe20000011605 */
[----:B------:R-:W-:Y:S01]  /*1f00*/  VOTEU.ANY UP0, P2 ;  /* 0x0000000000ff7886 */ /* 0x000fe20001000100 */
[----:B------:R-:W-:Y:S02]  /*1f10*/  @P2 MOV R10, R4 ;  /* 0x00000004000a2202 */ /* 0x000fe40000000f00 */
[----:B------:R-:W-:Y:S02]  /*1f20*/  @P2 R2UR.BROADCAST UR8, R3 ;  /* 0x00000000030822ca */ /* 0x000fe400008e0000 */
[----:B------:R-:W-:-:S11]  /*1f30*/  @P2 LOP3.LUT R9, R5, 0xffff, RZ, 0xc0, !PT ;  /* 0x0000ffff05092812 */ /* 0x000fd600078ec0ff */
[----:B------:R-:W-:Y:S01]  /*1f40*/  @UP0 UMOV UR36, UR8 ;  /* 0x0000000800240c82 */ /* 0x000fe20008000000 */
[----:B-1----:R-:W-:Y:S05]  /*1f50*/  @!P0 BRA `(.L_x_33) ;  /* 0x0000000000b88947 */ /* 0x002fea0003800000 */
[----:B------:R-:W4:Y:S01]  /*1f60*/  LDC.64 R4, c[0x0][0xb18] ;  /* 0x0002c600ff047b82 */ /* 0x000f220000000a00 */
[----:B------:R-:W-:-:S07]  /*1f70*/  ISETP.NE.AND P3, PT, R40, 0x1, PT ;  /* 0x000000012800780c */ /* 0x000fce0003f65270 */
[----:B------:R-:W1:Y:S08]  /*1f80*/  LDC.64 R6, c[0x0][0xb10] ;  /* 0x0002c400ff067b82 */ /* 0x000e700000000a00 */
[----:B------:R-:W2:Y:S08]  /*1f90*/  LDC R14, c[0x0][0xb20] ;  /* 0x0002c800ff0e7b82 */ /* 0x000eb00000000800 */
[----:B------:R-:W3:Y:S01]  /*1fa0*/  LDC R15, c[0x0][0xb0c] ;  /* 0x0002c300ff0f7b82 */ /* 0x000ee20000000800 */
[----:B----4-:R-:W-:Y:S01]  /*1fb0*/  IMAD.HI.U32 R19, R0, R5, RZ ;  /* 0x0000000500137227 */ /* 0x010fe200078e00ff */
[----:B------:R-:W-:-:S03]  /*1fc0*/  ISETP.NE.AND P0, PT, R4, 0x1, PT ;  /* 0x000000010400780c */ /* 0x000fc60003f05270 */
[----:B------:R-:W-:-:S03]  /*1fd0*/  IMAD.HI.U32 R5, R9, R5, RZ ;  /* 0x0000000509057227 */ /* 0x000fc600078e00ff */
[----:B------:R-:W4:Y:S01]  /*1fe0*/  LDC.64 R2, c[0x0][0xb28] ;  /* 0x0002ca00ff027b82 */ /* 0x000f220000000a00 */
[----:B-1----:R-:W-:-:S04]  /*1ff0*/  IMAD.HI.U32 R20, R8, R6, RZ ;  /* 0x0000000608147227 */ /* 0x002fc800078e00ff */
[----:B------:R-:W-:Y:S01]  /*2000*/  IMAD.HI.U32 R21, R10, R6, RZ ;  /* 0x000000060a157227 */ /* 0x000fe200078e00ff */
[----:B------:R-:W-:Y:S02]  /*2010*/  SHF.R.U32.HI R20, RZ, R7, R20 ;  /* 0x00000007ff147219 */ /* 0x000fe40000011614 */
[-C--:B--2---:R-:W-:Y:S02]  /*2020*/  SHF.R.U32.HI R19, RZ, R14.reuse, R19 ;  /* 0x0000000eff137219 */ /* 0x084fe40000011613 */
[----:B------:R-:W-:Y:S02]  /*2030*/  SHF.R.U32.HI R5, RZ, R14, R5 ;  /* 0x0000000eff057219 */ /* 0x000fe40000011605 */
[----:B------:R-:W-:Y:S02]  /*2040*/  SEL R19, R0, R19, !P0 ;  /* 0x0000001300137207 */ /* 0x000fe40004000000 */
[----:B------:R-:W-:Y:S02]  /*2050*/  SHF.R.U32.HI R21, RZ, R7, R21 ;  /* 0x00000007ff157219 */ /* 0x000fe40000011615 */
[----:B---3--:R-:W-:-:S02]  /*2060*/  ISETP.NE.AND P1, PT, R15, 0x1, PT ;  /* 0x000000010f00780c */ /* 0x008fc40003f25270 */
[----:B------:R-:W-:Y:S02]  /*2070*/  SEL R5, R9, R5, !P0 ;  /* 0x0000000509057207 */ /* 0x000fe40004000000 */
[----:B------:R-:W-:Y:S02]  /*2080*/  SEL R20, R8, R20, !P1 ;  /* 0x0000001408147207 */ /* 0x000fe40004800000 */
[----:B------:R-:W-:Y:S01]  /*2090*/  SEL R21, R10, R21, !P1 ;  /* 0x000000150a157207 */ /* 0x000fe20004800000 */
[----:B----4-:R-:W-:-:S04]  /*20a0*/  IMAD.HI.U32 R18, R19, R2, RZ ;  /* 0x0000000213127227 */ /* 0x010fc800078e00ff */
        /* <DEDUP_REMOVED lines=10> */
[----:B------:R-:W-:-:S04]  /*2150*/  @!P0 IMAD.HI.U32 R7, R21, R2, RZ ;  /* 0x0000000215078227 */ /* 0x000fc800078e00ff */
[----:B------:R-:W-:Y:S01]  /*2160*/  IMAD.MOV R2, RZ, RZ, -R6 ;  /* 0x000000ffff027224 */ /* 0x000fe200078e0a06 */
[----:B------:R-:W-:Y:S02]  /*2170*/  @!P0 SHF.R.U32.HI R3, RZ, R3, R7 ;  /* 0x00000003ff038219 */ /* 0x000fe40000011607 */
[----:B------:R-:W-:Y:S01]  /*2180*/  IADD3 R7, PT, PT, -R5, RZ, RZ ;  /* 0x000000ff05077210 */ /* 0x000fe20007ffe1ff */
[----:B------:R-:W-:Y:S01]  /*2190*/  IMAD R2, R40, R2, R5 ;  /* 0x0000000228027224 */ /* 0x000fe200078e0205 */
        /* <DEDUP_REMOVED lines=10> */
.L_x_33:
[----:B------:R-:W1:Y:S02]  /*2240*/  LDCU UR8, c[0x0][0xb30] ;  /* 0x00016600ff0877ac */ /* 0x000e640008000800 */
[----:B-1----:R-:W-:-:S09]  /*2250*/  UISETP.NE.AND UP0, UPT, UR8, 0x1, UPT ;  /* 0x000000010800788c */ /* 0x002fd2000bf05270 */
[----:B------:R-:W-:Y:S05]  /*2260*/  BRA.U UP0, `(.L_x_34) ;  /* 0x0000000100407547 */ /* 0x000fea000b800000 */
[----:B------:R-:W1:Y:S08]  /*2270*/  LDC.64 R4, c[0x0][0xb10] ;  /* 0x0002c400ff047b82 */ /* 0x000e700000000a00 */
[----:B------:R-:W2:Y:S08]  /*2280*/  LDC.64 R2, c[0x0][0xb18] ;  /* 0x0002c600ff027b82 */ /* 0x000eb00000000a00 */
[----:B------:R-:W3:Y:S08]  /*2290*/  LDC R6, c[0x0][0xb20] ;  /* 0x0002c800ff067b82 */ /* 0x000ef00000000800 */
[----:B------:R-:W4:Y:S01]  /*22a0*/  LDC R7, c[0x0][0xb0c] ;  /* 0x0002c300ff077b82 */ /* 0x000f220000000800 */
[----:B-1----:R-:W-:-:S05]  /*22b0*/  IMAD.HI.U32 R4, R10, R4, RZ ;  /* 0x000000040a047227 */ /* 0x002fca00078e00ff */
[----:B------:R-:W-:Y:S01]  /*22c0*/  SHF.R.U32.HI R4, RZ, R5, R4 ;  /* 0x00000005ff047219 */ /* 0x000fe20000011604 */
[----:B--2---:R-:W-:Y:S01]  /*22d0*/  IMAD.HI.U32 R3, R9, R3, RZ ;  /* 0x0000000309037227 */ /* 0x004fe200078e00ff */
[----:B------:R-:W-:-:S04]  /*22e0*/  ISETP.NE.AND P0, PT, R2, 0x1, PT ;  /* 0x000000010200780c */ /* 0x000fc80003f05270 */
[----:B---3--:R-:W-:-:S04]  /*22f0*/  SHF.R.U32.HI R3, RZ, R6, R3 ;  /* 0x00000006ff037219 */ /* 0x008fc80000011603 */
[----:B------:R-:W-:Y:S02]  /*2300*/  SEL R3, R9, R3, !P0 ;  /* 0x0000000309037207 */ /* 0x000fe40004000000 */
[----:B----4-:R-:W-:-:S04]  /*2310*/  ISETP.NE.AND P1, PT, R7, 0x1, PT ;  /* 0x000000010700780c */ /* 0x010fc80003f25270 */
[----:B------:R-:W-:-:S05]  /*2320*/  SEL R4, R10, R4, !P1 ;  /* 0x000000040a047207 */ /* 0x000fca0004800000 */
[----:B------:R-:W-:Y:S02]  /*2330*/  IMAD.IADD R5, R3, 0x1, -R4 ;  /* 0x0000000103057824 */ /* 0x000fe400078e0a04 */
[----:B------:R-:W-:Y:S02]  /*2340*/  IMAD.IADD R3, R4, 0x1, -R3 ;  /* 0x0000000104037824 */ /* 0x000fe400078e0a03 */
[----:B------:R-:W-:Y:S02]  /*2350*/  IMAD R10, R5, R7, R10 ;  /* 0x00000007050a7224 */ /* 0x000fe400078e020a */
[----:B------:R-:W-:-:S07]  /*2360*/  IMAD R9, R3, R2, R9 ;  /* 0x0000000203097224 */ /* 0x000fce00078e0209 */
.L_x_34:
[----:B------:R-:W-:Y:S01]  /*2370*/  VIADD R16, R16, 0x1 ;  /* 0x0000000110107836 */ /* 0x000fe20000000000 */
[----:B------:R-:W-:Y:S01]  /*2380*/  PLOP3.LUT P1, PT, PT, PT, PT, 0x80, 0x8 ;  /* 0x000000000008781c */ /* 0x000fe20003f2f070 */
[----:B------:R-:W-:Y:S02]  /*2390*/  IMAD.IADD R15, R10, 0x1, R87 ;  /* 0x000000010a0f7824 */ /* 0x000fe400078e0257 */
[----:B------:R-:W-:Y:S01]  /*23a0*/  IMAD.IADD R14, R9, 0x1, R86 ;  /* 0x00000001090e7824 */ /* 0x000fe200078e0256 */
[----:B------:R-:W-:-:S04]  /*23b0*/  ISETP.NE.AND P0, PT, R16, 0x2, PT ;  /* 0x000000021000780c */ /* 0x000fc80003f05270 */
[----:B------:R-:W-:Y:S02]  /*23c0*/  SEL R2, RZ, 0x1, P0 ;  /* 0x00000001ff027807 */ /* 0x000fe40000000000 */
[----:B------:R-:W-:Y:S02]  /*23d0*/  SEL R16, R16, RZ, P0 ;  /* 0x000000ff10107207 */ /* 0x000fe40000000000 */
[----:B------:R-:W-:Y:S01]  /*23e0*/  LOP3.LUT R13, R13, R2, RZ, 0x3c, !PT ;  /* 0x000000020d0d7212 */ /* 0x000fe200078e3cff */
[----:B------:R-:W-:Y:S06]  /*23f0*/  @P2 BRA `(.L_x_35) ;  /* 0xfffffff000482947 */ /* 0x000fec000383ffff */
[----:B------:R-:W-:Y:S01]  /*2400*/  UIADD3 UR4, UPT, UPT, UR4, 0x18, URZ ;  /* 0x0000001804047890 */ /* 0x000fe2000fffe0ff */
[----:B------:R-:W-:-:S03]  /*2410*/  SHF.L.U32 R2, R17, 0x1f, RZ ;  /* 0x0000001f11027819 */ /* 0x000fc600000006ff */
[----:B------:R-:W-:-:S09]  /*2420*/  ULEA UR5, UR6, UR4, 0x3 ;  /* 0x0000000406057291 */ /* 0x000fd2000f8e18ff */
[----:B------:R-:W1:Y:S02]  /*2430*/  SYNCS.PHASECHK.TRANS64.TRYWAIT P0, [UR5], R2 ;  /* 0x00000002ff0075a7 */ /* 0x000e640008001105 */
[----:B-1----:R-:W-:Y:S05]  /*2440*/  @!P0 BRA `(.L_x_36) ;  /* 0x0000006c00048947 */ /* 0x002fea0003800000 */
.L_x_135:
[----:B------:R-:W-:-:S04]  /*2450*/  UIADD3 UR6, UPT, UPT, UR6, 0x1, URZ ;  /* 0x0000000106067890 */ /* 0x000fc8000fffe0ff */
[----:B------:R-:W-:-:S04]  /*2460*/  UISETP.NE.AND UP0, UPT, UR6, 0x3, UPT ;  /* 0x000000030600788c */ /* 0x000fc8000bf05270 */
[----:B------:R-:W-:Y:S02]  /*2470*/  USEL UR7, URZ, 0x1, UP0 ;  /* 0x00000001ff077887 */ /* 0x000fe40008000000 */
[----:B------:R-:W-:-:S04]  /*2480*/  USEL UR6, UR6, URZ, UP0 ;  /* 0x000000ff06067287 */ /* 0x000fc80008000000 */
[----:B------:R-:W-:Y:S01]  /*2490*/  ULEA UR5, UR6, UR4, 0x3 ;  /* 0x0000000406057291 */ /* 0x000fe2000f8e18ff */
[----:B------:R-:W-:-:S04]  /*24a0*/  LOP3.LUT R17, R17, UR7, RZ, 0x3c, !PT ;  /* 0x0000000711117c12 */ /* 0x000fc8000f8e3cff */
[----:B-1----:R-:W-:-:S04]  /*24b0*/  SHF.L.U32 R2, R17, 0x1f, RZ ;  /* 0x0000001f11027819 */ /* 0x002fc800000006ff */
[----:B------:R-:W1:Y:S02]  /*24c0*/  SYNCS.PHASECHK.TRANS64.TRYWAIT P0, [UR5], R2 ;  /* 0x00000002ff0075a7 */ /* 0x000e640008001105 */
[----:B-1----:R-:W-:Y:S05]  /*24d0*/  @!P0 BRA `(.L_x_37) ;  /* 0x0000006800f88947 */ /* 0x002fea0003800000 */
.L_x_137:
[----:B------:R-:W-:-:S04]  /*24e0*/  UIADD3 UR6, UPT, UPT, UR6, 0x1, URZ ;  /* 0x0000000106067890 */ /* 0x000fc8000fffe0ff */
[----:B------:R-:W-:-:S04]  /*24f0*/  UISETP.NE.AND UP0, UPT, UR6, 0x3, UPT ;  /* 0x000000030600788c */ /* 0x000fc8000bf05270 */
[----:B------:R-:W-:Y:S02]  /*2500*/  USEL UR5, URZ, 0x1, UP0 ;  /* 0x00000001ff057887 */ /* 0x000fe40008000000 */
[----:B------:R-:W-:-:S04]  /*2510*/  USEL UR6, UR6, URZ, UP0 ;  /* 0x000000ff06067287 */ /* 0x000fc80008000000 */
[----:B------:R-:W-:Y:S01]  /*2520*/  ULEA UR6, UR6, UR4, 0x3 ;  /* 0x0000000406067291 */ /* 0x000fe2000f8e18ff */
[----:B-1----:R-:W-:-:S04]  /*2530*/  LOP3.LUT R2, R17, UR5, RZ, 0x3c, !PT ;  /* 0x0000000511027c12 */ /* 0x002fc8000f8e3cff */
[----:B------:R-:W-:Y:S01]  /*2540*/  SHF.L.U32 R2, R2, 0x1f, RZ ;  /* 0x0000001f02027819 */ /* 0x000fe200000006ff */
[----:B----4-:R-:W-:-:S07]  /*2550*/  IMAD.U32 R0, RZ, RZ, UR6 ;  /* 0x00000006ff007e24 */ /* 0x010fce000f8e00ff */
.L_x_38:
[----:B-1----:R1:W2:Y:S02]  /*2560*/  SYNCS.PHASECHK.TRANS64.TRYWAIT P0, [R0+URZ], R2 ;  /* 0x00000002000075a7 */ /* 0x0022a400080011ff */
[----:B--2---:R-:W-:Y:S05]  /*2570*/  @!P0 NANOSLEEP.SYNCS 0x989680 ;  /* 0x009896800000895d */ /* 0x004fea0003900000 */
[----:B------:R-:W2:Y:S02]  /*2580*/  @!P0 SYNCS.PHASECHK.TRANS64 P0, [R0+URZ], R2 ;  /* 0x00000002000085a7 */ /* 0x000ea400080010ff */
[----:B--2---:R-:W-:Y:S05]  /*2590*/  @P0 EXIT ;  /* 0x000000000000094d */ /* 0x004fea0003800000 */
[----:B------:R-:W-:Y:S05]  /*25a0*/  BRA `(.L_x_38) ;  /* 0xfffffffc00ec7947 */ /* 0x000fea000383ffff */
.L_x_17:
[----:B------:R-:W-:-:S04]  /*25b0*/  UISETP.NE.AND UP1, UPT, UR37, URZ, UPT ;  /* 0x000000ff2500728c */ /* 0x000fc8000bf25270 */
[----:B------:R-:W-:-:S09]  /*25c0*/  UISETP.NE.OR UP1, UPT, UR8, 0x1, UP1 ;  /* 0x000000010800788c */ /* 0x000fd20008f25670 */
[----:B------:R-:W-:Y:S05]  /*25d0*/  BRA.U UP1, `(.L_x_39) ;  /* 0x0000000501487547 */ /* 0x000fea000b800000 */
[----:B------:R-:W-:Y:S01]  /*25e0*/  ISETP.NE.AND P2, PT, R2, RZ, PT ;  /* 0x000000ff0200720c */ /* 0x000fe20003f45270 */
[----:B------:R-:W-:Y:S01]  /*25f0*/  IMAD.MOV.U32 R12, RZ, RZ, 0x1 ;  /* 0x00000001ff0c7424 */ /* 0x000fe200078e00ff */
[----:B------:R-:W-:Y:S02]  /*2600*/  CS2R R10, SRZ ;  /* 0x00000000000a7805 */ /* 0x000fe4000001ff00 */
[----:B------:R-:W-:Y:S01]  /*2610*/  CS2R R8, SRZ ;  /* 0x0000000000087805 */ /* 0x000fe2000001ff00 */
[----:B------:R-:W-:Y:S01]  /*2620*/  UMOV UR4, 0x400 ;  /* 0x0000040000047882 */ /* 0x000fe20000000000 */
[----:B------:R-:W-:Y:S01]  /*2630*/  UMOV UR6, URZ ;  /* 0x000000ff00067c82 */ /* 0x000fe20008000000 */
[----:B------:R-:W-:-:S12]  /*2640*/  ULEA UR37, UR37, UR4, 0x18 ;  /* 0x0000000425257291 */ /* 0x000fd8000f8ec0ff */
.L_x_43:
[----:B------:R-:W-:Y:S02]  /*2650*/  LEA R0, R8, UR37, 0x3 ;  /* 0x0000002508007c11 */ /* 0x000fe4000f8e18ff */
[----:B------:R-:W-:-:S03]  /*2660*/  SHF.L.U32 R4, R9, 0x1f, RZ ;  /* 0x0000001f09047819 */ /* 0x000fc600000006ff */
[----:B------:R-:W-:Y:S01]  /*2670*/  VIADD R5, R0, 0xf0 ;  /* 0x000000f000057836 */ /* 0x000fe20000000000 */
[----:B------:R-:W1:Y:S02]  /*2680*/  SYNCS.PHASECHK.TRANS64.TRYWAIT P0, [R0+URZ+0xe0], R4 ;  /* 0x0000e004000075a7 */ /* 0x000e6400080011ff */
[----:B-1----:R-:W-:Y:S05]  /*2690*/  @!P0 BRA `(.L_x_40) ;  /* 0x0000006800a08947 */ /* 0x002fea0003800000 */
.L_x_138:
[----:B------:R-:W-:Y:S01]  /*26a0*/  ULEA UR5, UR6, UR37, 0x3 ;  /* 0x0000002506057291 */ /* 0x000fe2000f8e18ff */
[----:B-1----:R-:W-:Y:S01]  /*26b0*/  PRMT R0, RZ, 0x654, R5 ;  /* 0x00000654ff007816 */ /* 0x002fe20000000005 */
[----:B------:R-:W-:Y:S01]  /*26c0*/  @!P2 IMAD.MOV.U32 R4, RZ, RZ, 0x10 ;  /* 0x00000010ff04a424 */ /* 0x000fe200078e00ff */
[----:B------:R-:W-:Y:S01]  /*26d0*/  SHF.L.U32 R5, R12, 0x1f, RZ ;  /* 0x0000001f0c057819 */ /* 0x000fe200000006ff */
[----:B------:R-:W-:Y:S01]  /*26e0*/  UIADD3 UR4, UPT, UPT, UR5, 0x80, URZ ;  /* 0x0000008005047890 */ /* 0x000fe2000fffe0ff */
[----:B------:R1:W-:Y:S05]  /*26f0*/  SYNCS.ARRIVE.TRANS64.RED.A1T0 RZ, [R0+URZ], RZ ;  /* 0x000000ff00ff79a7 */ /* 0x0003ea00081004ff */
[----:B------:R-:W-:Y:S01]  /*2700*/  IMAD.U32 R6, RZ, RZ, UR4 ;  /* 0x00000004ff067e24 */ /* 0x000fe2000f8e00ff */
[----:B------:R-:W2:Y:S04]  /*2710*/  SYNCS.PHASECHK.TRANS64.TRYWAIT P0, [UR5+0x90], R5 ;  /* 0x00009005ff0075a7 */ /* 0x000ea80008001105 */
[----:B------:R-:W-:Y:S01]  /*2720*/  PRMT R6, R2, 0x654, R6 ;  /* 0x0000065402067816 */ /* 0x000fe20000000006 */
[----:B-12---:R-:W-:Y:S06]  /*2730*/  @!P0 BRA `(.L_x_41) ;  /* 0x00000068008c8947 */ /* 0x006fec0003800000 */
.L_x_140:
[----:B------:R-:W-:Y:S01]  /*2740*/  ULEA UR4, UR6, UR37, 0x4 ;  /* 0x0000002506047291 */ /* 0x000fe2000f8e20ff */
[----:B------:R-:W-:Y:S01]  /*2750*/  SEL R3, R6, R3, !P2 ;  /* 0x0000000306037207 */ /* 0x000fe20005000000 */
[----:B------:R-:W-:Y:S01]  /*2760*/  UIADD3 UR5, UPT, UPT, UR5, 0x80, URZ ;  /* 0x0000008005057890 */ /* 0x000fe2000fffe0ff */
[----:B-1----:R-:W-:Y:S01]  /*2770*/  LEA R0, R11, UR37, 0x3 ;  /* 0x000000250b007c11 */ /* 0x002fe2000f8e18ff */
[----:B------:R-:W-:Y:S01]  /*2780*/  UIADD3 UR4, UPT, UPT, UR4, 0x110, URZ ;  /* 0x0000011004047890 */ /* 0x000fe2000fffe0ff */
[----:B------:R1:W-:Y:S01]  /*2790*/  @!P2 SYNCS.ARRIVE.TRANS64.RED RZ, [R3+URZ], R4 ;  /* 0x0000000403ffa9a7 */ /* 0x0003e200080004ff */
[----:B------:R-:W-:Y:S01]  /*27a0*/  UIADD3 UR6, UPT, UPT, UR6, 0x1, URZ ;  /* 0x0000000106067890 */ /* 0x000fe2000fffe0ff */
[----:B------:R-:W-:-:S03]  /*27b0*/  VIADD R8, R8, 0x1 ;  /* 0x0000000108087836 */ /* 0x000fc60000000000 */
[----:B------:R-:W-:Y:S02]  /*27c0*/  UISETP.NE.AND UP0, UPT, UR6, 0x2, UPT ;  /* 0x000000020600788c */ /* 0x000fe4000bf05270 */
[----:B------:R-:W-:Y:S01]  /*27d0*/  ISETP.NE.AND P0, PT, R8, 0x2, PT ;  /* 0x000000020800780c */ /* 0x000fe20003f05270 */
[----:B------:R-:W-:Y:S06]  /*27e0*/  UGETNEXTWORKID.BROADCAST [UR4], [UR5] ;  /* 0x00000000040073ca */ /* 0x000fec0008000100 */
[----:B------:R-:W-:Y:S02]  /*27f0*/  USEL UR4, URZ, 0x1, UP0 ;  /* 0x00000001ff047887 */ /* 0x000fe40008000000 */
[----:B------:R-:W-:-:S04]  /*2800*/  USEL UR6, UR6, URZ, UP0 ;  /* 0x000000ff06067287 */ /* 0x000fc80008000000 */
[----:B------:R-:W-:Y:S02]  /*2810*/  LOP3.LUT R12, R12, UR4, RZ, 0x3c, !PT ;  /* 0x000000040c0c7c12 */ /* 0x000fe4000f8e3cff */
[----:B-1----:R-:W-:-:S04]  /*2820*/  SHF.L.U32 R4, R10, 0x1f, RZ ;  /* 0x0000001f0a047819 */ /* 0x002fc800000006ff */
[----:B------:R-:W1:Y:S02]  /*2830*/  SYNCS.PHASECHK.TRANS64.TRYWAIT P1, [R0+URZ+0x80], R4 ;  /* 0x00008004000075a7 */ /* 0x000e6400080211ff */
[----:B-1----:R-:W-:Y:S05]  /*2840*/  @!P1 BRA `(.L_x_42) ;  /* 0x0000006800609947 */ /* 0x002fea0003800000 */
.L_x_141:
[C---:B-1----:R-:W-:Y:S01]  /*2850*/  LEA R4, R11.reuse, UR37, 0x4 ;  /* 0x000000250b047c11 */ /* 0x042fe2000f8e20ff */
[----:B------:R-:W-:Y:S01]  /*2860*/  VIADD R0, R0, 0x90 ;  /* 0x0000009000007836 */ /* 0x000fe20000000000 */
[----:B------:R-:W-:Y:S01]  /*2870*/  SEL R8, R8, RZ, P0 ;  /* 0x000000ff08087207 */ /* 0x000fe20000000000 */
[----:B------:R-:W-:-:S03]  /*2880*/  VIADD R11, R11, 0x1 ;  /* 0x000000010b0b7836 */ /* 0x000fc60000000000 */
[----:B------:R-:W1:Y:S01]  /*2890*/  LDS.128 R4, [R4+0x110] ;  /* 0x0001100004047984 */ /* 0x000e620000000c00 */
[----:B------:R-:W-:Y:S02]  /*28a0*/  PRMT R0, RZ, 0x654, R0 ;  /* 0x00000654ff007816 */ /* 0x000fe40000000000 */
[C---:B------:R-:W-:Y:S01]  /*28b0*/  ISETP.NE.AND P1, PT, R11.reuse, 0x2, PT ;  /* 0x000000020b00780c */ /* 0x040fe20003f25270 */
[----:B------:R-:W-:Y:S01]  /*28c0*/  @!PT LDS RZ, [RZ] ;  /* 0x00000000fffff984 */ /* 0x000fe20000000800 */
[----:B------:R-:W-:Y:S01]  /*28d0*/  @!PT LDS RZ, [RZ] ;  /* 0x00000000fffff984 */ /* 0x000fe20000000800 */
[----:B------:R-:W-:Y:S01]  /*28e0*/  @!PT LDS RZ, [RZ] ;  /* 0x00000000fffff984 */ /* 0x000fe20000000800 */
[----:B------:R-:W-:Y:S01]  /*28f0*/  @!PT LDS RZ, [RZ] ;  /* 0x00000000fffff984 */ /* 0x000fe20000000800 */
[----:B------:R2:W-:Y:S06]  /*2900*/  MEMBAR.ALL.CTA ;  /* 0x0000000000007992 */ /* 0x0005ec0000008000 */
[----:B--2---:R-:W2:Y:S01]  /*2910*/  FENCE.VIEW.ASYNC.S ;  /* 0x00000000000073c6 */ /* 0x004ea20000000000 */
[----:B------:R-:W-:Y:S01]  /*2920*/  SEL R11, R11, RZ, P1 ;  /* 0x000000ff0b0b7207 */ /* 0x000fe20000800000 */
[----:B--2---:R2:W-:Y:S01]  /*2930*/  SYNCS.ARRIVE.TRANS64.RED.A1T0 RZ, [R0+URZ], RZ ;  /* 0x000000ff00ff79a7 */ /* 0x0045e200081004ff */
[----:B-1----:R-:W-:-:S02]  /*2940*/  LOP3.LUT P3, RZ, R6, 0x1, RZ, 0xc0, !PT ;  /* 0x0000000106ff7812 */ /* 0x002fc4000786c0ff */
[----:B------:R-:W-:-:S04]  /*2950*/  SEL R4, RZ, 0x1, P1 ;  /* 0x00000001ff047807 */ /* 0x000fc80000800000 */
[----:B------:R-:W-:Y:S02]  /*2960*/  LOP3.LUT R10, R10, R4, RZ, 0x3c, !PT ;  /* 0x000000040a0a7212 */ /* 0x000fe400078e3cff */
[----:B--2---:R-:W-:-:S04]  /*2970*/  SEL R0, RZ, 0x1, P0 ;  /* 0x00000001ff007807 */ /* 0x004fc80000000000 */
[----:B------:R-:W-:Y:S01]  /*2980*/  LOP3.LUT R9, R9, R0, RZ, 0x3c, !PT ;  /* 0x0000000009097212 */ /* 0x000fe200078e3cff */
[----:B------:R-:W-:Y:S06]  /*2990*/  @P3 BRA `(.L_x_43) ;  /* 0xfffffffc002c3947 */ /* 0x000fec000383ffff */
[----:B------:R-:W-:Y:S01]  /*29a0*/  ULEA UR5, UR6, UR37, 0x3 ;  /* 0x0000002506057291 */ /* 0x000fe2000f8e18ff */
[----:B------:R-:W-:-:S08]  /*29b0*/  SHF.L.U32 R2, R12, 0x1f, RZ ;  /* 0x0000001f0c027819 */ /* 0x000fd000000006ff */
[----:B------:R-:W1:Y:S02]  /*29c0*/  SYNCS.PHASECHK.TRANS64 P0, [UR5+0x90], R2 ;  /* 0x00009002ff0075a7 */ /* 0x000e640008001005 */
[----:B-1----:R-:W-:Y:S05]  /*29d0*/  @P0 BRA `(.L_x_44) ;  /* 0x0000000000080947 */ /* 0x002fea0003800000 */
[----:B------:R-:W1:Y:S02]  /*29e0*/  SYNCS.PHASECHK.TRANS64.TRYWAIT P0, [UR5+0x90], R2 ;  /* 0x00009002ff0075a7 */ /* 0x000e640008001105 */
[----:B-1----:R-:W-:Y:S05]  /*29f0*/  @!P0 BRA `(.L_x_45) ;  /* 0x0000006800088947 */ /* 0x002fea0003800000 */
.L_x_44:
[----:B------:R-:W-:-:S04]  /*2a00*/  UIADD3 UR4, UPT, UPT, UR6, 0x1, URZ ;  /* 0x0000000106047890 */ /* 0x000fc8000fffe0ff */
[----:B------:R-:W-:-:S04]  /*2a10*/  UISETP.NE.AND UP0, UPT, UR4, 0x2, UPT ;  /* 0x000000020400788c */ /* 0x000fc8000bf05270 */
[----:B------:R-:W-:Y:S02]  /*2a20*/  USEL UR7, URZ, 0x1, UP0 ;  /* 0x00000001ff077887 */ /* 0x000fe40008000000 */
[----:B------:R-:W-:-:S04]  /*2a30*/  USEL UR4, UR4, URZ, UP0 ;  /* 0x000000ff04047287 */ /* 0x000fc80008000000 */
[----:B------:R-:W-:Y:S01]  /*2a40*/  ULEA UR4, UR4, UR37, 0x3 ;  /* 0x0000002504047291 */ /* 0x000fe2000f8e18ff */
[----:B-1----:R-:W-:-:S04]  /*2a50*/  LOP3.LUT R2, R12, UR7, RZ, 0x3c, !PT ;  /* 0x000000070c027c12 */ /* 0x002fc8000f8e3cff */
[----:B------:R-:W-:-:S04]  /*2a60*/  SHF.L.U32 R0, R2, 0x1f, RZ ;  /* 0x0000001f02007819 */ /* 0x000fc800000006ff */
[----:B------:R-:W1:Y:S02]  /*2a70*/  SYNCS.PHASECHK.TRANS64 P0, [UR4+0x90], R0 ;  /* 0x00009000ff0075a7 */ /* 0x000e640008001004 */
[----:B-1----:R-:W-:Y:S05]  /*2a80*/  @P0 EXIT ;  /* 0x000000000000094d */ /* 0x002fea0003800000 */
[----:B------:R-:W-:Y:S02]  /*2a90*/  SHF.L.U32 R2, R2, 0x1f, RZ ;  /* 0x0000001f02027819 */ /* 0x000fe400000006ff */
[----:B------:R-:W-:-:S07]  /*2aa0*/  MOV R0, UR4 ;  /* 0x0000000400007c02 */ /* 0x000fce0008000f00 */
.L_x_46:
[----:B-1----:R1:W2:Y:S02]  /*2ab0*/  SYNCS.PHASECHK.TRANS64.TRYWAIT P0, [R0+URZ+0x90], R2 ;  /* 0x00009002000075a7 */ /* 0x0022a400080011ff */
[----:B--2---:R-:W-:Y:S05]  /*2ac0*/  @!P0 NANOSLEEP.SYNCS 0x989680 ;  /* 0x009896800000895d */ /* 0x004fea0003900000 */
[----:B------:R-:W2:Y:S02]  /*2ad0*/  @!P0 SYNCS.PHASECHK.TRANS64 P0, [R0+URZ+0x90], R2 ;  /* 0x00009002000085a7 */ /* 0x000ea400080010ff */
[----:B--2---:R-:W-:Y:S05]  /*2ae0*/  @P0 EXIT ;  /* 0x000000000000094d */ /* 0x004fea0003800000 */
[----:B------:R-:W-:Y:S05]  /*2af0*/  BRA `(.L_x_46) ;  /* 0xfffffffc00ec7947 */ /* 0x000fea000383ffff */
.L_x_39:
[----:B------:R-:W-:-:S09]  /*2b00*/  UISETP.NE.AND UP1, UPT, UR8, URZ, UPT ;  /* 0x000000ff0800728c */ /* 0x000fd2000bf25270 */
[----:B------:R-:W-:Y:S05]  /*2b10*/  BRA.U UP1, `(.L_x_47) ;  /* 0x0000001101247547 */ /* 0x000fea000b800000 */
[----:B------:R-:W-:Y:S01]  /*2b20*/  UMOV UR4, 0x40 ;  /* 0x0000004000047882 */ /* 0x000fe20000000000 */
[----:B------:R-:W-:Y:S01]  /*2b30*/  NOP ;  /* 0x0000000000007918 */ /* 0x000fe20000000000 */
[----:B------:R-:W-:Y:S01]  /*2b40*/  ULEA UR4, UR37, UR4, 0x18 ;  /* 0x0000000425047291 */ /* 0x000fe2000f8ec0ff */
[----:B------:R-:W-:Y:S02]  /*2b50*/  UMOV UR5, 0x400 ;  /* 0x0000040000057882 */ /* 0x000fe40000000000 */
[----:B------:R-:W-:-:S06]  /*2b60*/  ULEA UR37, UR37, UR5, 0x18 ;  /* 0x0000000525257291 */ /* 0x000fcc000f8ec0ff */
[----:B------:R-:W1:Y:S02]  /*2b70*/  LDS.U8 R0, [UR4+0x1c] ;  /* 0x00001c04ff007984 */ /* 0x000e640008000000 */
[----:B-1----:R-:W-:-:S13]  /*2b80*/  ISETP.NE.AND P0, PT, R0, RZ, PT ;  /* 0x000000ff0000720c */ /* 0x002fda0003f05270 */
[----:B------:R-:W-:Y:S05]  /*2b90*/  @P0 BRA `(.L_x_48) ;  /* 0x0000000000580947 */ /* 0x000fea0003800000 */
[----:B------:R-:W-:-:S13]  /*2ba0*/  ELECT P0, URZ, PT ;  /* 0x0000000000ff782f */ /* 0x000fda0003800000 */
[----:B------:R-:W-:Y:S05]  /*2bb0*/  @!P0 BRA `(.L_x_49) ;  /* 0x0000000000608947 */ /* 0x000fea0003800000 */
[----:B------:R-:W-:Y:S01]  /*2bc0*/  UMOV UR5, 0x10 ;  /* 0x0000001000057882 */ /* 0x000fe20000000000 */
[----:B------:R-:W-:Y:S01]  /*2bd0*/  HFMA2 R0, -RZ, RZ, 0, 5.9604644775390625e-08 ;  /* 0x00000001ff007431 */ /* 0x000fe200000001ff */
[----:B------:R-:W-:-:S03]  /*2be0*/  MOV R2, 0xffff ;  /* 0x0000ffff00027802 */ /* 0x000fc60000000f00 */
[----:B------:R-:W-:Y:S04]  /*2bf0*/  DEPBAR.LE SB1, 0x36 ;  /* 0x00009d800000791a */ /* 0x000fe80000000000 */
[----:B------:R-:W1:Y:S02]  /*2c00*/  UTCATOMSWS.FIND_AND_SET.ALIGN UP0, UR5, UR5 ;  /* 0x00000005000575e3 */ /* 0x000e640008000800 */
[----:B-1----:R-:W-:Y:S01]  /*2c10*/  MOV R3, UR5 ;  /* 0x0000000500037c02 */ /* 0x002fe20008000f00 */
[----:B------:R-:W-:Y:S06]  /*2c20*/  BRA.U UP0, `(.L_x_50) ;  /* 0x0000000100187547 */ /* 0x000fec000b800000 */
.L_x_51:
[----:B------:R-:W-:Y:S05]  /*2c30*/  NANOSLEEP 0x64 ;  /* 0x000000640000795d */ /* 0x000fea0003800000 */
[----:B------:R-:W-:-:S05]  /*2c40*/  UMOV UR5, 0x10 ;  /* 0x0000001000057882 */ /* 0x000fca0000000000 */
[----:B------:R-:W-:Y:S04]  /*2c50*/  DEPBAR.LE SB1, 0x36 ;  /* 0x00009d800000791a */ /* 0x000fe80000000000 */
[----:B------:R-:W1:Y:S02]  /*2c60*/  UTCATOMSWS.FIND_AND_SET.ALIGN UP0, UR5, UR5 ;  /* 0x00000005000575e3 */ /* 0x000e640008000800 */
[----:B-1----:R-:W-:Y:S01]  /*2c70*/  MOV R3, UR5 ;  /* 0x0000000500037c02 */ /* 0x002fe20008000f00 */
[----:B------:R-:W-:Y:S05]  /*2c80*/  BRA.U !UP0, `(.L_x_51) ;  /* 0xfffffffd08e87547 */ /* 0x000fea000b83ffff */
.L_x_50:
[-C--:B------:R-:W-:Y:S02]  /*2c90*/  SHF.L.U32 R2, R2, R3.reuse, RZ ;  /* 0x0000000302027219 */ /* 0x080fe400000006ff */
[----:B------:R-:W-:Y:S01]  /*2ca0*/  SHF.L.U32 R0, R0, R3, RZ ;  /* 0x0000000300007219 */ /* 0x000fe200000006ff */
[----:B------:R-:W-:Y:S02]  /*2cb0*/  IMAD.SHL.U32 R3, R3, 0x20, RZ ;  /* 0x0000002003037824 */ /* 0x000fe400078e00ff */
[----:B------:R1:W-:Y:S04]  /*2cc0*/  ATOMS.OR RZ, [UR4+0x14], R2 ;  /* 0x00001402ffff798c */ /* 0x0003e8000b000004 */
[----:B------:R1:W-:Y:S04]  /*2cd0*/  ATOMS.OR RZ, [UR4+0x18], R0 ;  /* 0x00001800ffff798c */ /* 0x0003e8000b000004 */
[----:B------:R1:W-:Y:S01]  /*2ce0*/  STS [UR37+0x130], R3 ;  /* 0x00013003ff007988 */ /* 0x0003e20008000825 */
[----:B------:R-:W-:Y:S05]  /*2cf0*/  BRA `(.L_x_49) ;  /* 0x0000000000107947 */ /* 0x000fea0003800000 */
.L_x_48:
[----:B------:R-:W-:Y:S02]  /*2d00*/  MOV R0, 0xffffffff ;  /* 0xffffffff00007802 */ /* 0x000fe40000000f00 */
[----:B------:R-:W-:-:S03]  /*2d10*/  MOV R2, 0x2d40 ;  /* 0x00002d4000027802 */ /* 0x000fc60000000f00 */
[----:B------:R1:W-:Y:S04]  /*2d20*/  STS [UR37+0x130], R0 ;  /* 0x00013000ff007988 */ /* 0x0003e80008000825 */
[----:B-1-3-5:R-:W-:Y:S05]  /*2d30*/  CALL.REL.NOINC `($__internal_1_$__cuda_sm10x_tcgen05_guardrail_trap_phase_invalid_during_alloc) ;  /* 0x0000006c00507944 */ /* 0x02afea0003c00000 */
.L_x_49:
[----:B------:R-:W-:Y:S05]  /*2d40*/  WARPSYNC.ALL ;  /* 0x0000000000007948 */ /* 0x000fea0003800000 */
[----:B------:R-:W2:Y:S01]  /*2d50*/  S2UR UR5, SR_CgaCtaId ;  /* 0x00000000000579c3 */ /* 0x000ea20000008800 */
[----:B------:R-:W-:Y:S01]  /*2d60*/  UMOV UR4, 0x400 ;  /* 0x0000040000047882 */ /* 0x000fe20000000000 */
[----:B------:R-:W-:-:S06]  /*2d70*/  NOP ;  /* 0x0000000000007918 */ /* 0x000fcc0000000000 */
[----:B------:R-:W-:Y:S06]  /*2d80*/  BAR.ARV 0x6, 0xa0 ;  /* 0x0182800000007b1d */ /* 0x000fec0000002000 */
[----:B------:R-:W4:Y:S01]  /*2d90*/  LDCU UR7, c[0x0][0x38c] ;  /* 0x00007180ff0777ac */ /* 0x000f220008000800 */
[----:B------:R-:W-:Y:S01]  /*2da0*/  IMAD.MOV.U32 R11, RZ, RZ, 0x1 ;  /* 0x00000001ff0b7424 */ /* 0x000fe200078e00ff */
[----:B------:R-:W-:Y:S01]  /*2db0*/  CS2R R8, SRZ ;  /* 0x0000000000087805 */ /* 0x000fe2000001ff00 */
[----:B------:R-:W-:Y:S01]  /*2dc0*/  IMAD.MOV.U32 R10, RZ, RZ, RZ ;  /* 0x000000ffff0a7224 */ /* 0x000fe200078e00ff */
[----:B------:R-:W3:Y:S01]  /*2dd0*/  LDCU UR6, c[0x0][0x38c] ;  /* 0x00007180ff0677ac */ /* 0x000ee20008000800 */
[----:B------:R-:W-:Y:S01]  /*2de0*/  UMOV UR15, URZ ;  /* 0x000000ff000f7c82 */ /* 0x000fe20008000000 */
[----:B------:R-:W-:Y:S01]  /*2df0*/  UMOV UR14, URZ ;  /* 0x000000ff000e7c82 */ /* 0x000fe20008000000 */
[----:B--2---:R-:W-:Y:S01]  /*2e00*/  ULEA UR5, UR5, UR4, 0x18 ;  /* 0x0000000405057291 */ /* 0x004fe2000f8ec0ff */
[----:B------:R-:W-:Y:S01]  /*2e10*/  UMOV UR32, 0x0 ;  /* 0x0000000000207882 */ /* 0x000fe20000000000 */
[----:B------:R-:W-:-:S02]  /*2e20*/  UMOV UR33, 0x8200010 ;  /* 0x0820001000217882 */ /* 0x000fc40000000000 */
[----:B------:R-:W-:Y:S02]  /*2e30*/  UIADD3 UR9, UPT, UPT, UR5, 0x8400, URZ ;  /* 0x0000840005097890 */ /* 0x000fe4000fffe0ff */
[----:B------:R-:W-:Y:S02]  /*2e40*/  UIADD3 UR10, UPT, UPT, UR5, 0x20400, URZ ;  /* 0x00020400050a7890 */ /* 0x000fe4000fffe0ff */
[----:B----4-:R-:W-:Y:S01]  /*2e50*/  UIADD3 UR7, UPT, UPT, UR7, 0x7f, URZ ;  /* 0x0000007f07077890 */ /* 0x010fe2000fffe0ff */
[----:B-1----:R-:W1:Y:S01]  /*2e60*/  LDS R0, [UR5+0x130] ;  /* 0x00013005ff007984 */ /* 0x002e620008000800 */
[----:B------:R-:W-:Y:S02]  /*2e70*/  USHF.R.U32.HI UR9, URZ, 0x4, UR9 ;  /* 0x00000004ff097899 */ /* 0x000fe40008011609 */
[----:B------:R-:W-:Y:S02]  /*2e80*/  USHF.R.S32.HI UR4, URZ, 0x1f, UR7 ;  /* 0x0000001fff047899 */ /* 0x000fe40008011407 */
[----:B------:R-:W-:-:S02]  /*2e90*/  USHF.R.U32.HI UR10, URZ, 0x4, UR10 ;  /* 0x00000004ff0a7899 */ /* 0x000fc4000801160a */
[----:B------:R-:W-:Y:S02]  /*2ea0*/  ULEA.HI UR4, UR4, UR7, URZ, 0x7 ;  /* 0x0000000704047291 */ /* 0x000fe4000f8f38ff */
[----:B------:R-:W-:Y:S02]  /*2eb0*/  ULOP3.LUT UR9, UR9, 0x3fff, URZ, 0xc0, !UPT ;  /* 0x00003fff09097892 */ /* 0x000fe4000f8ec0ff */
[----:B------:R-:W-:Y:S02]  /*2ec0*/  USHF.R.S32.HI UR4, URZ, 0x7, UR4 ;  /* 0x00000007ff047899 */ /* 0x000fe40008011404 */
[----:B------:R-:W-:Y:S02]  /*2ed0*/  ULOP3.LUT UR10, UR10, 0x3fff, URZ, 0xc0, !UPT ;  /* 0x00003fff0a0a7892 */ /* 0x000fe4000f8ec0ff */
[----:B------:R-:W-:Y:S01]  /*2ee0*/  UISETP.LT.AND UP0, UPT, UR4, 0x1, UPT ;  /* 0x000000010400788c */ /* 0x000fe2000bf01270 */
[----:B------:R-:W-:Y:S01]  /*2ef0*/  UMOV UR30, 0x0 ;  /* 0x00000000001e7882 */ /* 0x000fe20000000000 */
[----:B------:R-:W-:-:S02]  /*2f00*/  UMOV UR31, 0x8200010 ;  /* 0x08200010001f7882 */ /* 0x000fc40000000000 */
[----:B------:R-:W-:Y:S01]  /*2f10*/  USEL UR8, UR4, 0x1, !UP0 ;  /* 0x0000000104087887 */ /* 0x000fe2000c000000 */
[----:B------:R-:W-:Y:S01]  /*2f20*/  UMOV UR28, 0x0 ;  /* 0x00000000001c7882 */ /* 0x000fe20000000000 */
[----:B------:R-:W-:Y:S01]  /*2f30*/  UMOV UR29, 0x8200010 ;  /* 0x08200010001d7882 */ /* 0x000fe20000000000 */
[----:B------:R-:W-:Y:S01]  /*2f40*/  UMOV UR26, 0x0 ;  /* 0x00000000001a7882 */ /* 0x000fe20000000000 */
[----:B------:R-:W-:Y:S01]  /*2f50*/  UMOV UR27, 0x8200010 ;  /* 0x08200010001b7882 */ /* 0x000fe20000000000 */
[----:B------:R-:W-:Y:S01]  /*2f60*/  UMOV UR24, 0x0 ;  /* 0x0000000000187882 */ /* 0x000fe20000000000 */
[----:B------:R-:W-:Y:S01]  /*2f70*/  UMOV UR25, 0x8200010 ;  /* 0x0820001000197882 */ /* 0x000fe20000000000 */
[----:B------:R-:W-:Y:S01]  /*2f80*/  UMOV UR22, 0x0 ;  /* 0x0000000000167882 */ /* 0x000fe20000000000 */
[----:B------:R-:W-:Y:S01]  /*2f90*/  UMOV UR23, 0x8200010 ;  /* 0x0820001000177882 */ /* 0x000fe20000000000 */
[----:B------:R-:W-:Y:S02]  /*2fa0*/  ULOP3.LUT UR9, UR9, 0x10000, URZ, 0xfc, !UPT ;  /* 0x0001000009097892 */ /* 0x000fe4000f8efcff */
[----:B------:R-:W-:-:S02]  /*2fb0*/  ULOP3.LUT UR10, UR10, 0x10000, URZ, 0xfc, !UPT ;  /* 0x000100000a0a7892 */ /* 0x000fc4000f8efcff */
[----:B------:R-:W-:Y:S02]  /*2fc0*/  UIADD3 UR8, UPT, UPT, -UR8, URZ, URZ ;  /* 0x000000ff08087290 */ /* 0x000fe4000fffe1ff */
[----:B---3--:R-:W-:Y:S01]  /*2fd0*/  UISETP.GE.AND UP3, UPT, UR6, 0x1, UPT ;  /* 0x000000010600788c */ /* 0x008fe2000bf66270 */
[----:B------:R-:W-:Y:S01]  /*2fe0*/  UMOV UR20, 0x0 ;  /* 0x0000000000147882 */ /* 0x000fe20000000000 */
[----:B------:R-:W-:Y:S01]  /*2ff0*/  UMOV UR21, 0x8200010 ;  /* 0x0820001000157882 */ /* 0x000fe20000000000 */
[----:B------:R-:W-:Y:S01]  /*3000*/  UMOV UR18, 0x0 ;  /* 0x0000000000127882 */ /* 0x000fe20000000000 */
[----:B-1----:R-:W-:Y:S01]  /*3010*/  R2UR UR16, R0 ;  /* 0x00000000001072ca */ /* 0x002fe200000e0000 */
[----:B------:R-:W-:-:S14]  /*3020*/  UMOV UR19, 0x8200010 ;  /* 0x0820001000137882 */ /* 0x000fdc0000000000 */
.L_x_58:
[----:B------:R-:W-:Y:S02]  /*3030*/  LEA R0, R10, UR5, 0x3 ;  /* 0x000000050a007c11 */ /* 0x000fe4000f8e18ff */
[----:B------:R-:W-:Y:S02]  /*3040*/  SHF.L.U32 R2, R9, 0x1f, RZ ;  /* 0x0000001f09027819 */ /* 0x000fe400000006ff */
[----:B------:R-:W-:Y:S01]  /*3050*/  PLOP3.LUT P0, PT, PT, PT, UP3, 0x80, 0x8 ;  /* 0x000000000008781c */ /* 0x000fe20003f0f038 */
[----:B------:R-:W-:Y:S01]  /*3060*/  VIADD R3, R0, 0x90 ;  /* 0x0000009000037836 */ /* 0x000fe20000000000 */
[----:B-1----:R-:W1:Y:S02]  /*3070*/  SYNCS.PHASECHK.TRANS64.TRYWAIT P1, [R0+URZ+0x80], R2 ;  /* 0x00008002000075a7 */ /* 0x002e6400080211ff */
[----:B-1-3--:R-:W-:Y:S09]  /*3080*/  @!P1 BRA `(.L_x_52) ;  /* 0x00000060007c9947 */ /* 0x00aff20003800000 */
.L_x_143:
[----:B------:R-:W-:Y:S01]  /*3090*/  LEA R4, R10, UR5, 0x4 ;  /* 0x000000050a047c11 */ /* 0x000fe2000f8e20ff */
[----:B------:R-:W-:Y:S01]  /*30a0*/  @UP3 ULEA UR7, UR14, UR5, 0x3 ;  /* 0x000000050e073291 */ /* 0x000fe2000f8e18ff */
[----:B------:R-:W-:Y:S01]  /*30b0*/  PLOP3.LUT P2, PT, PT, PT, PT, 0x80, 0x8 ;  /* 0x000000000008781c */ /* 0x000fe20003f4f070 */
[----:B------:R-:W-:Y:S01]  /*30c0*/  ULEA UR6, UR15, UR5, 0x3 ;  /* 0x000000050f067291 */ /* 0x000fe2000f8e18ff */
[----:B------:R-:W-:Y:S02]  /*30d0*/  PRMT R3, RZ, 0x654, R3 ;  /* 0x00000654ff037816 */ /* 0x000fe40000000003 */
[----:B------:R-:W2:Y:S01]  /*30e0*/  LDS.128 R4, [R4+0x110] ;  /* 0x0001100004047984 */ /* 0x000ea20000000c00 */
[----:B-1----:R-:W-:Y:S02]  /*30f0*/  @P0 SHF.L.U32 R2, R8, 0x1f, RZ ;  /* 0x0000001f08020819 */ /* 0x002fe400000006ff */
[----:B------:R-:W-:Y:S01]  /*3100*/  SHF.L.U32 R0, R11, 0x1f, RZ ;  /* 0x0000001f0b007819 */ /* 0x000fe200000006ff */
[----:B------:R-:W-:Y:S01]  /*3110*/  @!PT LDS RZ, [RZ] ;  /* 0x00000000fffff984 */ /* 0x000fe20000000800 */
[----:B------:R-:W-:Y:S01]  /*3120*/  @!PT LDS RZ, [RZ] ;  /* 0x00000000fffff984 */ /* 0x000fe20000000800 */
[----:B------:R-:W-:Y:S01]  /*3130*/  @!PT LDS RZ, [RZ] ;  /* 0x00000000fffff984 */ /* 0x000fe20000000800 */
[----:B------:R-:W-:Y:S01]  /*3140*/  @!PT LDS RZ, [RZ] ;  /* 0x00000000fffff984 */ /* 0x000fe20000000800 */
[----:B------:R1:W-:Y:S06]  /*3150*/  MEMBAR.ALL.CTA ;  /* 0x0000000000007992 */ /* 0x0003ec0000008000 */
[----:B-1----:R-:W1:Y:S02]  /*3160*/  FENCE.VIEW.ASYNC.S ;  /* 0x00000000000073c6 */ /* 0x002e640000000000 */
[----:B-1----:R1:W-:Y:S01]  /*3170*/  SYNCS.ARRIVE.TRANS64.RED.A1T0 RZ, [R3+URZ], RZ ;  /* 0x000000ff03ff79a7 */ /* 0x0023e200081004ff */
[----:B------:R1:W3:Y:S01]  /*3180*/  @P0 SYNCS.PHASECHK.TRANS64.TRYWAIT P2, [UR7], R2 ;  /* 0x00000002ff0005a7 */ /* 0x0002e20008041107 */
[----:B------:R-:W-:Y:S01]  /*3190*/  ULEA UR7, UR15, UR16, 0x7 ;  /* 0x000000100f077291 */ /* 0x000fe2000f8e38ff */
[----:B--2---:R-:W-:Y:S01]  /*31a0*/  LOP3.LUT P1, RZ, R6, 0x1, RZ, 0xc0, !PT ;  /* 0x0000000106ff7812 */ /* 0x004fe2000782c0ff */
[----:B------:R-:W2:Y:S02]  /*31b0*/  SYNCS.PHASECHK.TRANS64.TRYWAIT P0, [UR6+0xc0], R0 ;  /* 0x0000c000ff0075a7 */ /* 0x000ea40008001106 */
[----:B-123--:R-:W-:Y:S10]  /*31c0*/  @!P0 BRA `(.L_x_53) ;  /* 0x0000006000408947 */ /* 0x00eff40003800000 */
.L_x_145:
[----:B------:R-:W-:Y:S01]  /*31d0*/  IADD3 R10, PT, PT, R10, 0x1, RZ ;  /* 0x000000010a0a7810 */ /* 0x000fe20007ffe0ff */
[----:B------:R-:W-:Y:S06]  /*31e0*/  BRA.U !UP3, `(.L_x_54) ;  /* 0x000000050b107547 */ /* 0x000fec000b800000 */
[----:B------:R-:W-:Y:S01]  /*31f0*/  UPLOP3.LUT UP4, UPT, UPT, UPT, UPT, 0x40, 0x4 ;  /* 0x000000000004789c */ /* 0x000fe20003f8e870 */
[----:B------:R-:W-:Y:S01]  /*3200*/  UMOV UR13, UR8 ;  /* 0x00000008000d7c82 */ /* 0x000fe20008000000 */
[----:B------:R-:W-:Y:S01]  /*3210*/  UMOV UR12, UR4 ;  /* 0x00000004000c7c82 */ /* 0x000fe20008000000 */
[----:B------:R-:W-:-:S08]  /*3220*/  UMOV UR17, UR14 ;  /* 0x0000000e00117c82 */ /* 0x000fd00008000000 */
.L_x_57:
[----:B------:R-:W-:Y:S02]  /*3230*/  UIADD3 UR13, UPT, UPT, UR13, 0x1, URZ ;  /* 0x000000010d0d7890 */ /* 0x000fe4000fffe0ff */
[----:B--2---:R-:W-:Y:S02]  /*3240*/  ULEA UR11, UR17, UR5, 0x3 ;  /* 0x00000005110b7291 */ /* 0x004fe4000f8e18ff */
[----:B------:R-:W-:Y:S01]  /*3250*/  UISETP.NE.AND UP0, UPT, UR13, URZ, UPT ;  /* 0x000000ff0d00728c */ /* 0x000fe2000bf05270 */
[----:B---3--:R-:W-:Y:S10]  /*3260*/  @P2 BRA `(.L_x_55) ;  /* 0x00000000000c2947 */ /* 0x008ff40003800000 */
[----:B-1----:R-:W-:Y:S04]  /*3270*/  SHF.L.U32 R2, R8, 0x1f, RZ ;  /* 0x0000001f08027819 */ /* 0x002fe800000006ff */
[----:B------:R-:W1:Y:S02]  /*3280*/  SYNCS.PHASECHK.TRANS64.TRYWAIT P0, [UR11], R2 ;  /* 0x00000002ff0075a7 */ /* 0x000e64000800110b */
[----:B-1----:R-:W-:Y:S05]  /*3290*/  @!P0 BRA `(.L_x_56) ;  /* 0x0000006000248947 */ /* 0x002fea0003800000 */
.L_x_55:
[----:B------:R-:W-:Y:S01]  /*32a0*/  UISETP.NE.AND UP1, UPT, UR12, 0x1, UPT ;  /* 0x000000010c00788c */ /* 0x000fe2000bf25270 */
[----:B------:R-:W-:Y:S01]  /*32b0*/  PLOP3.LUT P2, PT, PT, PT, PT, 0x80, 0x8 ;  /* 0x000000000008781c */ /* 0x000fe20003f4f070 */
[----:B------:R-:W-:Y:S02]  /*32c0*/  UIADD3 UR14, UPT, UPT, UR17, 0x1, URZ ;  /* 0x00000001110e7890 */ /* 0x000fe4000fffe0ff */
[----:B------:R-:W-:Y:S02]  /*32d0*/  ULEA UR64, UR17, UR10, 0xb ;  /* 0x0000000a11407291 */ /* 0x000fe4000f8e58ff */
[----:B------:R-:W-:Y:S01]  /*32e0*/  UISETP.NE.AND UP2, UPT, UR14, 0x3, UPT ;  /* 0x000000030e00788c */ /* 0x000fe2000bf45270 */
[----:B------:R-:W-:Y:S01]  /*32f0*/  PLOP3.LUT P0, PT, PT, PT, UP1, 0x80, 0x8 ;  /* 0x000000000008781c */ /* 0x000fe20003f0f018 */
[----:B------:R-:W-:Y:S02]  /*3300*/  ULEA UR62, UR17, UR9, 0xb ;  /* 0x00000009113e7291 */ /* 0x000fe4000f8e58ff */
[----:B------:R-:W-:Y:S02]  /*3310*/  USEL UR35, URZ, 0x1, UP2 ;  /* 0x00000001ff237887 */ /* 0x000fe40009000000 */
[----:B------:R-:W-:Y:S02]  /*3320*/  USEL UR14, UR14, URZ, UP2 ;  /* 0x000000ff0e0e7287 */ /* 0x000fe40009000000 */
[----:B------:R-:W-:Y:S02]  /*3330*/  UIADD3 UR60, UPT, UPT, UR64, 0x2, URZ ;  /* 0x00000002403c7890 */ /* 0x000fe4000fffe0ff */
[----:B------:R-:W-:Y:S01]  /*3340*/  @UP1 ULEA UR34, UR14, UR5, 0x3 ;  /* 0x000000050e221291 */ /* 0x000fe2000f8e18ff */
[----:B------:R-:W-:Y:S01]  /*3350*/  LOP3.LUT R8, R8, UR35, RZ, 0x3c, !PT ;  /* 0x0000002308087c12 */ /* 0x000fe2000f8e3cff */
[----:B------:R-:W-:Y:S02]  /*3360*/  UIADD3 UR58, UPT, UPT, UR62, 0x2, URZ ;  /* 0x000000023e3a7890 */ /* 0x000fe4000fffe0ff */
[----:B------:R-:W-:Y:S01]  /*3370*/  UIADD3 UR56, UPT, UPT, UR64, 0x4, URZ ;  /* 0x0000000440387890 */ /* 0x000fe2000fffe0ff */
[----:B-1----:R-:W-:Y:S01]  /*3380*/  @P0 SHF.L.U32 R0, R8, 0x1f, RZ ;  /* 0x0000001f08000819 */ /* 0x002fe200000006ff */
[----:B------:R-:W-:Y:S02]  /*3390*/  UIADD3 UR54, UPT, UPT, UR62, 0x4, URZ ;  /* 0x000000043e367890 */ /* 0x000fe4000fffe0ff */
[----:B------:R-:W-:Y:S01]  /*33a0*/  UIADD3 UR52, UPT, UPT, UR64, 0x6, URZ ;  /* 0x0000000640347890 */ /* 0x000fe2000fffe0ff */
[----:B------:R2:W3:Y:S01]  /*33b0*/  @P0 SYNCS.PHASECHK.TRANS64.TRYWAIT P2, [UR34], R0 ;  /* 0x00000000ff0005a7 */ /* 0x0004e20008041122 */
[----:B------:R-:W-:Y:S02]  /*33c0*/  UIADD3 UR50, UPT, UPT, UR62, 0x6, URZ ;  /* 0x000000063e327890 */ /* 0x000fe4000fffe0ff */
        /* <DEDUP_REMOVED lines=9> */
[----:B------:R-:W-:Y:S01]  /*3460*/  UIADD3 UR12, UPT, UPT, UR12, -0x1, URZ ;  /* 0xffffffff0c0c7890 */ /* 0x000fe2000fffe0ff */
[----:B------:R-:W-:Y:S01]  /*3470*/  UMOV UR65, 0x40004040 ;  /* 0x4000404000417882 */ /* 0x000fe20000000000 */
[----:B------:R-:W-:Y:S01]  /*3480*/  UMOV UR63, 0x40004040 ;  /* 0x40004040003f7882 */ /* 0x000fe20000000000 */
[----:B------:R-:W-:Y:S01]  /*3490*/  UMOV UR61, 0x40004040 ;  /* 0x40004040003d7882 */ /* 0x000fe20000000000 */
[----:B------:R2:W-:Y:S01]  /*34a0*/  UTCHMMA gdesc[UR62], gdesc[UR64], tmem[UR7], tmem[UR32], idesc[UR33], UP4 ;  /* 0x00ff20403e0075ea */ /* 0x0005e2000a000007 */
[----:B------:R-:W-:Y:S01]  /*34b0*/  UPLOP3.LUT UP4, UPT, UPT, UPT, UPT, 0x80, 0x8 ;  /* 0x000000000008789c */ /* 0x000fe20003f8f070 */
[----:B------:R-:W-:Y:S01]  /*34c0*/  UMOV UR59, 0x40004040 ;  /* 0x40004040003b7882 */ /* 0x000fe20000000000 */
[----:B------:R-:W-:Y:S01]  /*34d0*/  UMOV UR57, 0x40004040 ;  /* 0x4000404000397882 */ /* 0x000fe20000000000 */
[----:B------:R2:W-:Y:S01]  /*34e0*/  UTCHMMA gdesc[UR58], gdesc[UR60], tmem[UR7], tmem[UR30], idesc[UR31], UPT ;  /* 0x00ff1e3c3a0075ea */ /* 0x0005e2000b800007 */
        /* <DEDUP_REMOVED lines=14> */
[----:B------:R-:W-:Y:S01]  /*35d0*/  UMOV UR35, 0x40004040 ;  /* 0x4000404000237882 */ /* 0x000fe20000000000 */
[----:B------:R2:W-:Y:S01]  /*35e0*/  UTCHMMA gdesc[UR38], gdesc[UR40], tmem[UR7], tmem[UR20], idesc[UR21], UPT ;  /* 0x00ff1428260075ea */ /* 0x0005e2000b800007 */
[----:B------:R2:W-:Y:S01]  /*35f0*/  UTCHMMA gdesc[UR34], gdesc[UR36], tmem[UR7], tmem[UR18], idesc[UR19], UPT ;  /* 0x00ff1224220075ea */ /* 0x0005e2000b800007 */
[----:B------:R2:W-:Y:S01]  /*3600*/  UTCBAR [UR11], URZ ;  /* 0x000000ff0b0073e9 */ /* 0x0005e200080000ff */
[----:B------:R-:W-:Y:S01]  /*3610*/  UMOV UR17, UR14 ;  /* 0x0000000e00117c82 */ /* 0x000fe20008000000 */
[----:B------:R-:W-:Y:S05]  /*3620*/  BRA.U UP0, `(.L_x_57) ;  /* 0xfffffffd00007547 */ /* 0x000fea000b83ffff */
.L_x_54:
[----:B------:R-:W-:Y:S01]  /*3630*/  UIADD3 UR15, UPT, UPT, UR15, 0x1, URZ ;  /* 0x000000010f0f7890 */ /* 0x000fe2000fffe0ff */
[C---:B------:R-:W-:Y:S01]  /*3640*/  ISETP.NE.AND P0, PT, R10.reuse, 0x2, PT ;  /* 0x000000020a00780c */ /* 0x040fe20003f05270 */
[----:B--2---:R-:W-:Y:S02]  /*3650*/  UIADD3 UR7, UPT, UPT, UR6, 0xa0, URZ ;  /* 0x000000a006077890 */ /* 0x004fe4000fffe0ff */
[----:B------:R-:W-:Y:S01]  /*3660*/  UISETP.NE.AND UP0, UPT, UR15, 0x4, UPT ;  /* 0x000000040f00788c */ /* 0x000fe2000bf05270 */
[----:B-1----:R-:W-:Y:S02]  /*3670*/  SEL R0, RZ, 0x1, P0 ;  /* 0x00000001ff007807 */ /* 0x002fe40000000000 */
[----:B------:R-:W-:Y:S01]  /*3680*/  SEL R10, R10, RZ, P0 ;  /* 0x000000ff0a0a7207 */ /* 0x000fe20000000000 */
[----:B------:R-:W-:Y:S01]  /*3690*/  USEL UR6, URZ, 0x1, UP0 ;  /* 0x00000001ff067887 */ /* 0x000fe20008000000 */
[----:B------:R-:W-:Y:S01]  /*36a0*/  LOP3.LUT R9, R9, R0, RZ, 0x3c, !PT ;  /* 0x0000000009097212 */ /* 0x000fe200078e3cff */
[----:B------:R-:W-:Y:S01]  /*36b0*/  USEL UR15, UR15, URZ, UP0 ;  /* 0x000000ff0f0f7287 */ /* 0x000fe20008000000 */
[----:B------:R1:W-:Y:S03]  /*36c0*/  UTCBAR [UR7], URZ ;  /* 0x000000ff070073e9 */ /* 0x0003e600080000ff */
[----:B------:R-:W-:Y:S01]  /*36d0*/  LOP3.LUT R11, R11, UR6, RZ, 0x3c, !PT ;  /* 0x000000060b0b7c12 */ /* 0x000fe2000f8e3cff */
[----:B------:R-:W-:Y:S07]  /*36e0*/  @P1 BRA `(.L_x_58) ;  /* 0xfffffff800501947 */ /* 0x000fee000383ffff */
[----:B------:R-:W2:Y:S01]  /*36f0*/  S2UR UR4, SR_CgaCtaId ;  /* 0x00000000000479c3 */ /* 0x000ea20000008800 */
[----:B------:R-:W-:Y:S01]  /*3700*/  ELECT P0, URZ, PT ;  /* 0x0000000000ff782f */ /* 0x000fe20003800000 */
[----:B------:R-:W-:Y:S01]  /*3710*/  IMAD.MOV.U32 R0, RZ, RZ, 0x1 ;  /* 0x00000001ff007424 */ /* 0x000fe200078e00ff */
[----:B------:R-:W-:Y:S01]  /*3720*/  UIADD3 UR5, UPT, UPT, UR5, 0xc0, URZ ;  /* 0x000000c005057890 */ /* 0x000fe2000fffe0ff */
[----:B------:R-:W-:Y:S01]  /*3730*/  SHF.L.U32 R2, R11, 0x1f, RZ ;  /* 0x0000001f0b027819 */ /* 0x000fe200000006ff */
[----:B------:R-:W-:-:S03]  /*3740*/  UMOV UR6, 0x40 ;  /* 0x0000004000067882 */ /* 0x000fc60000000000 */
[----:B------:R-:W-:Y:S01]  /*3750*/  UVIRTCOUNT.DEALLOC.SMPOOL 0x80 ;  /* 0x000000800000784c */ /* 0x000fe20000000000 */
[----:B--2---:R-:W-:Y:S02]  /*3760*/  ULEA UR4, UR4, UR6, 0x18 ;  /* 0x0000000604047291 */ /* 0x004fe4000f8ec0ff */
[----:B------:R-:W-:-:S07]  /*3770*/  ULEA UR6, UR15, UR5, 0x3 ;  /* 0x000000050f067291 */ /* 0x000fce000f8e18ff */
[----:B------:R2:W-:Y:S02]  /*3780*/  @P0 STS.U8 [UR4+0x1c], R0 ;  /* 0x00001c00ff000988 */ /* 0x0005e40008000004 */
[----:B------:R-:W4:Y:S02]  /*3790*/  SYNCS.PHASECHK.TRANS64.TRYWAIT P0, [UR6], R2 ;  /* 0x00000002ff0075a7 */ /* 0x000f240008001106 */
[----:B--2-4-:R-:W-:Y:S05]  /*37a0*/  @!P0 BRA `(.L_x_59) ;  /* 0x0000005800f88947 */ /* 0x014fea0003800000 */
.L_x_148:
[----:B-1----:R-:W-:-:S04]  /*37b0*/  UIADD3 UR7, UPT, UPT, UR15, 0x1, URZ ;  /* 0x000000010f077890 */ /* 0x002fc8000fffe0ff */
[----:B------:R-:W-:-:S04]  /*37c0*/  UISETP.NE.AND UP0, UPT, UR7, 0x4, UPT ;  /* 0x000000040700788c */ /* 0x000fc8000bf05270 */
[----:B------:R-:W-:Y:S02]  /*37d0*/  USEL UR8, URZ, 0x1, UP0 ;  /* 0x00000001ff087887 */ /* 0x000fe40008000000 */
[----:B------:R-:W-:-:S04]  /*37e0*/  USEL UR7, UR7, URZ, UP0 ;  /* 0x000000ff07077287 */ /* 0x000fc80008000000 */
[----:B------:R-:W-:Y:S01]  /*37f0*/  ULEA UR6, UR7, UR5, 0x3 ;  /* 0x0000000507067291 */ /* 0x000fe2000f8e18ff */
[----:B--2---:R-:W-:-:S04]  /*3800*/  LOP3.LUT R2, R11, UR8, RZ, 0x3c, !PT ;  /* 0x000000080b027c12 */ /* 0x004fc8000f8e3cff */
[----:B------:R-:W-:-:S04]  /*3810*/  SHF.L.U32 R3, R2, 0x1f, RZ ;  /* 0x0000001f02037819 */ /* 0x000fc800000006ff */
[----:B------:R-:W1:Y:S02]  /*3820*/  SYNCS.PHASECHK.TRANS64.TRYWAIT P0, [UR6], R3 ;  /* 0x00000003ff0075a7 */ /* 0x000e640008001106 */
[----:B-1----:R-:W-:Y:S05]  /*3830*/  @!P0 BRA `(.L_x_60) ;  /* 0x0000005800ec8947 */ /* 0x002fea0003800000 */
.L_x_150:
        /* <DEDUP_REMOVED lines=9> */
.L_x_152:
[----:B------:R-:W-:-:S04]  /*38d0*/  UIADD3 UR7, UPT, UPT, UR7, 0x1, URZ ;  /* 0x0000000107077890 */ /* 0x000fc8000fffe0ff */
[----:B------:R-:W-:-:S04]  /*38e0*/  UISETP.NE.AND UP0, UPT, UR7, 0x4, UPT ;  /* 0x000000040700788c */ /* 0x000fc8000bf05270 */
[----:B------:R-:W-:Y:S02]  /*38f0*/  USEL UR6, URZ, 0x1, UP0 ;  /* 0x00000001ff067887 */ /* 0x000fe40008000000 */
[----:B------:R-:W-:-:S04]  /*3900*/  USEL UR7, UR7, URZ, UP0 ;  /* 0x000000ff07077287 */ /* 0x000fc80008000000 */
[----:B------:R-:W-:Y:S01]  /*3910*/  ULEA UR7, UR7, UR5, 0x3 ;  /* 0x0000000507077291 */ /* 0x000fe2000f8e18ff */
[----:B------:R-:W-:-:S04]  /*3920*/  LOP3.LUT R2, R2, UR6, RZ, 0x3c, !PT ;  /* 0x0000000602027c12 */ /* 0x000fc8000f8e3cff */
[----:B------:R-:W-:-:S04]  /*3930*/  SHF.L.U32 R2, R2, 0x1f, RZ ;  /* 0x0000001f02027819 */ /* 0x000fc800000006ff */
[----:B------:R-:W2:Y:S02]  /*3940*/  SYNCS.PHASECHK.TRANS64.TRYWAIT P0, [UR7], R2 ;  /* 0x00000002ff0075a7 */ /* 0x000ea40008001107 */
[----:B--2---:R-:W-:Y:S05]  /*3950*/  @!P0 BRA `(.L_x_62) ;  /* 0x0000005800d48947 */ /* 0x004fea0003800000 */
.L_x_154:
[----:B------:R-:W-:Y:S01]  /*3960*/  NOP ;  /* 0x0000000000007918 */ /* 0x000fe20000000000 */
[----:B-1----:R-:W1:Y:S01]  /*3970*/  LDS R0, [UR4+0x14] ;  /* 0x00001404ff007984 */ /* 0x002e620008000800 */
[----:B------:R-:W-:Y:S01]  /*3980*/  ULOP3.LUT UR6, UR16, 0xffff, URZ, 0xc0, !UPT ;  /* 0x0000ffff10067892 */ /* 0x000fe2000f8ec0ff */
[----:B------:R-:W-:Y:S01]  /*3990*/  UMOV UR8, 0xffff ;  /* 0x0000ffff00087882 */ /* 0x000fe20000000000 */
[----:B------:R-:W-:Y:S02]  /*39a0*/  UMOV UR5, 0x1 ;  /* 0x0000000100057882 */ /* 0x000fe40000000000 */
[----:B------:R-:W-:-:S04]  /*39b0*/  USHF.R.U32.HI UR6, URZ, 0x5, UR6 ;  /* 0x00000005ff067899 */ /* 0x000fc80008011606 */
[----:B------:R-:W-:Y:S02]  /*39c0*/  USHF.L.U32 UR8, UR8, UR6, URZ ;  /* 0x0000000608087299 */ /* 0x000fe400080006ff */
[----:B------:R-:W-:-:S04]  /*39d0*/  USHF.L.U32 UR5, UR5, UR6, URZ ;  /* 0x0000000605057299 */ /* 0x000fc800080006ff */
[----:B-1----:R-:W-:-:S04]  /*39e0*/  LOP3.LUT R0, R0, UR8, RZ, 0xc0, !PT ;  /* 0x0000000800007c12 */ /* 0x002fc8000f8ec0ff */
[----:B------:R-:W-:-:S13]  /*39f0*/  ISETP.NE.AND P0, PT, R0, UR8, PT ;  /* 0x0000000800007c0c */ /* 0x000fda000bf05270 */
[----:B------:R-:W-:Y:S05]  /*3a00*/  @P0 BRA `(.L_x_63) ;  /* 0x0000000000580947 */ /* 0x000fea0003800000 */
[----:B------:R-:W1:Y:S02]  /*3a10*/  LDS R0, [UR4+0x18] ;  /* 0x00001804ff007984 */ /* 0x000e640008000800 */
[----:B-1----:R-:W-:-:S04]  /*3a20*/  LOP3.LUT R0, R0, UR5, RZ, 0xc0, !PT ;  /* 0x0000000500007c12 */ /* 0x002fc8000f8ec0ff */
[----:B------:R-:W-:-:S13]  /*3a30*/  ISETP.NE.AND P0, PT, R0, UR5, PT ;  /* 0x0000000500007c0c */ /* 0x000fda000bf05270 */
[----:B------:R-:W-:Y:S05]  /*3a40*/  @P0 BRA `(.L_x_64) ;  /* 0x00000000003c0947 */ /* 0x000fea0003800000 */
[----:B------:R-:W1:Y:S01]  /*3a50*/  S2R R2, SR_LANEID ;  /* 0x0000000000027919 */ /* 0x000e620000000000 */
[----:B------:R-:W-:Y:S01]  /*3a60*/  ULOP3.LUT UR8, URZ, UR8, URZ, 0x33, !UPT ;  /* 0x00000008ff087292 */ /* 0x000fe2000f8e33ff */
[----:B------:R-:W-:Y:S02]  /*3a70*/  VOTEU.ANY UR7, UPT, PT ;  /* 0x0000000000077886 */ /* 0x000fe400038e0100 */
[----:B------:R-:W-:-:S03]  /*3a80*/  UFLO.U32 UR7, UR7 ;  /* 0x00000007000772bd */ /* 0x000fc600080e0000 */
[----:B------:R-:W-:-:S04]  /*3a90*/  IMAD.U32 R0, RZ, RZ, UR8 ;  /* 0x00000008ff007e24 */ /* 0x000fc8000f8e00ff */
[----:B------:R2:W4:Y:S02]  /*3aa0*/  REDUX UR6, R0 ;  /* 0x00000000000673c4 */ /* 0x0005240000000000 */
[----:B------:R1:W-:Y:S02]  /*3ab0*/  UTCATOMSWS.AND URZ, UR8 ;  /* 0x0000000800ff79e3 */ /* 0x0003e40008000000 */
[----:B-1----:R-:W-:Y:S02]  /*3ac0*/  ISETP.EQ.U32.AND P0, PT, R2, UR7, PT ;  /* 0x0000000702007c0c */ /* 0x002fe4000bf02070 */
[----:B--2---:R-:W-:Y:S02]  /*3ad0*/  LOP3.LUT R0, RZ, UR5, RZ, 0x33, !PT ;  /* 0x00000005ff007c12 */ /* 0x004fe4000f8e33ff */
[----:B----4-:R-:W-:Y:S02]  /*3ae0*/  MOV R2, UR6 ;  /* 0x0000000600027c02 */ /* 0x010fe40008000f00 */
[----:B------:R-:W1:Y:S07]  /*3af0*/  REDUX UR5, R0 ;  /* 0x00000000000573c4 */ /* 0x000e6e0000000000 */
[----:B------:R2:W-:Y:S01]  /*3b00*/  @P0 ATOMS.AND RZ, [UR4+0x14], R2 ;  /* 0x00001402ffff098c */ /* 0x0005e2000a800004 */
[----:B-1----:R-:W-:-:S05]  /*3b10*/  IMAD.U32 R0, RZ, RZ, UR5 ;  /* 0x00000005ff007e24 */ /* 0x002fca000f8e00ff */
[----:B------:R2:W-:Y:S01]  /*3b20*/  @P0 ATOMS.AND RZ, [UR4+0x18], R0 ;  /* 0x00001800ffff098c */ /* 0x0005e2000a800004 */
[----:B------:R-:W-:Y:S05]  /*3b30*/  BRA `(.L_x_65) ;  /* 0x0000000000147947 */ /* 0x000fea0003800000 */
.L_x_64:
[----:B------:R-:W-:Y:S02]  /*3b40*/  MOV R2, 0x3b60 ;  /* 0x00003b6000027802 */ /* 0x000fe40000000f00 */
[----:B---3-5:R-:W-:Y:S05]  /*3b50*/  CALL.REL.NOINC `($__internal_0_$__cuda_sm10x_tcgen05_guardrail_trap_col_being_dealloced_not_returned_by_alloc) ;  /* 0x0000005c00bc7944 */ /* 0x028fea0003c00000 */
[----:B------:R-:W-:Y:S05]  /*3b60*/  BRA `(.L_x_65) ;  /* 0x0000000000087947 */ /* 0x000fea0003800000 */
.L_x_63:
[----:B------:R-:W-:Y:S02]  /*3b70*/  MOV R2, 0x3b90 ;  /* 0x00003b9000027802 */ /* 0x000fe40000000f00 */
[----:B---3-5:R-:W-:Y:S05]  /*3b80*/  CALL.REL.NOINC `($__internal_2_$__cuda_sm10x_tcgen05_guardrail_trap_unallocated_columns_being_dealloced) ;  /* 0x0000005c00c87944 */ /* 0x028fea0003c00000 */
.L_x_65:
[----:B------:R-:W-:Y:S01]  /*3b90*/  NOP ;  /* 0x0000000000007918 */ /* 0x000fe20000000000 */
[----:B------:R-:W-:Y:S05]  /*3ba0*/  EXIT ;  /* 0x000000000000794d */ /* 0x000fea0003800000 */
.L_x_47:
[----:B------:R-:W-:-:S09]  /*3bb0*/  UISETP.NE.OR UP2, UPT, UR8, 0x3, !UP2 ;  /* 0x000000030800788c */ /* 0x000fd2000d745670 */
[----:B------:R-:W-:Y:S05]  /*3bc0*/  BRA.U UP2, `(.L_x_66) ;  /* 0x0000001102087547 */ /* 0x000fea000b800000 */
[----:B------:R-:W1:Y:S01]  /*3bd0*/  LDC R0, c[0x0][0xb30] ;  /* 0x0002cc00ff007b82 */ /* 0x000e620000000800 */
[----:B------:R-:W2:Y:S01]  /*3be0*/  LDCU.64 UR8, c[0x0][0x888] ;  /* 0x00011100ff0877ac */ /* 0x000ea20008000a00 */
[----:B------:R-:W-:Y:S02]  /*3bf0*/  HFMA2 R27, -RZ, RZ, 0, 0 ;  /* 0x00000000ff1b7431 */ /* 0x000fe400000001ff */
[----:B------:R-:W-:Y:S01]  /*3c00*/  IMAD.MOV.U32 R29, RZ, RZ, 0x1 ;  /* 0x00000001ff1d7424 */ /* 0x000fe200078e00ff */
[----:B------:R-:W-:Y:S01]  /*3c10*/  MOV R25, 0x2000 ;  /* 0x0000200000197802 */ /* 0x000fe20000000f00 */
[----:B------:R-:W4:Y:S01]  /*3c20*/  LDCU.64 UR4, c[0x0][0x890] ;  /* 0x00011200ff0477ac */ /* 0x000f220008000a00 */
[----:B------:R-:W-:Y:S01]  /*3c30*/  IMAD.MOV.U32 R28, RZ, RZ, RZ ;  /* 0x000000ffff1c7224 */ /* 0x000fe200078e00ff */
[----:B------:R-:W3:Y:S01]  /*3c40*/  LDC R24, c[0x0][0x370] ;  /* 0x0000dc00ff187b82 */ /* 0x000ee20000000800 */
[----:B------:R-:W-:Y:S01]  /*3c50*/  UMOV UR7, 0x400 ;  /* 0x0000040000077882 */ /* 0x000fe20000000000 */
[----:B------:R-:W-:-:S02]  /*3c60*/  UPLOP3.LUT UP1, UPT, UPT, UPT, UPT, 0x40, 0x4 ;  /* 0x000000000004789c */ /* 0x000fc40003f2e870 */
[----:B------:R-:W-:-:S04]  /*3c70*/  ULEA UR7, UR37, UR7, 0x18 ;  /* 0x0000000725077291 */ /* 0x000fc8000f8ec0ff */
[----:B------:R-:W3:Y:S01]  /*3c80*/  LDC R3, c[0x0][0xb0c] ;  /* 0x0002c300ff037b82 */ /* 0x000ee20000000800 */
[----:B------:R-:W-:Y:S02]  /*3c90*/  UIADD3 UR13, UPT, UPT, UR7, 0x48, URZ ;  /* 0x00000048070d7890 */ /* 0x000fe4000fffe0ff */
[----:B--2---:R-:W-:Y:S02]  /*3ca0*/  UISETP.NE.U32.AND UP2, UPT, UR8, URZ, UPT ;  /* 0x000000ff0800728c */ /* 0x004fe4000bf45070 */
[----:B------:R-:W-:Y:S02]  /*3cb0*/  UIADD3 UR33, UPT, UPT, UR7, 0x30, URZ ;  /* 0x0000003007217890 */ /* 0x000fe4000fffe0ff */
[----:B----4-:R-:W-:Y:S01]  /*3cc0*/  UISETP.NE.U32.AND UP3, UPT, UR4, URZ, UPT ;  /* 0x000000ff0400728c */ /* 0x010fe2000bf65070 */
[----:B------:R-:W2:Y:S01]  /*3cd0*/  LDC R18, c[0x0][0xb20] ;  /* 0x0002c800ff127b82 */ /* 0x000ea20000000800 */
[----:B-1----:R-:W-:Y:S01]  /*3ce0*/  ISETP.NE.AND P1, PT, R0, 0x1, PT ;  /* 0x000000010000780c */ /* 0x002fe20003f25270 */
[----:B------:R-:W-:-:S02]  /*3cf0*/  UISETP.NE.AND.EX UP2, UPT, UR9, URZ, UPT, UP2 ;  /* 0x000000ff0900728c */ /* 0x000fc4000bf45320 */
[----:B------:R-:W-:Y:S02]  /*3d00*/  UIADD3 UR25, UPT, UPT, UR7, 0x38, URZ ;  /* 0x0000003807197890 */ /* 0x000fe4000fffe0ff */
[----:B------:R-:W-:Y:S02]  /*3d10*/  UIADD3 UR17, UPT, UPT, UR7, 0x40, URZ ;  /* 0x0000004007117890 */ /* 0x000fe4000fffe0ff */
[----:B------:R-:W1:Y:S01]  /*3d20*/  LDC.64 R30, c[0x0][0x348] ;  /* 0x0000d200ff1e7b82 */ /* 0x000e620000000a00 */
[----:B------:R-:W-:Y:S02]  /*3d30*/  UPRMT UR13, UR37, 0x654, UR13 ;  /* 0x00000654250d7896 */ /* 0x000fe4000800000d */
[----:B------:R-:W-:-:S05]  /*3d40*/  UISETP.NE.AND.EX UP3, UPT, UR5, URZ, UPT, UP3 ;  /* 0x000000ff0500728c */ /* 0x000fca000bf65330 */
[----:B------:R-:W4:Y:S08]  /*3d50*/  LDC.64 R16, c[0x0][0xb10] ;  /* 0x0002c400ff107b82 */ /* 0x000f300000000a00 */
[----:B------:R-:W1:Y:S08]  /*3d60*/  LDC.64 R6, c[0x0][0xb18] ;  /* 0x0002c600ff067b82 */ /* 0x000e700000000a00 */
[----:B------:R-:W1:Y:S08]  /*3d70*/  LDC.64 R4, c[0x0][0xb28] ;  /* 0x0002ca00ff047b82 */ /* 0x000e700000000a00 */
[----:B--23--:R-:W1:Y:S02]  /*3d80*/  LDC R19, c[0x0][0x374] ;  /* 0x0000dd00ff137b82 */ /* 0x00ce640000000800 */
.L_x_77:
[C---:B------:R-:W-:Y:S02]  /*3d90*/  LEA R0, R28.reuse, UR7, 0x3 ;  /* 0x000000071c007c11 */ /* 0x040fe4000f8e18ff */
[----:B------:R-:W-:Y:S02]  /*3da0*/  SHF.L.U32 R2, R27, 0x1f, RZ ;  /* 0x0000001f1b027819 */ /* 0x000fe400000006ff */
[----:B------:R-:W-:Y:S02]  /*3db0*/  LEA R20, R28, UR7, 0x4 ;  /* 0x000000071c147c11 */ /* 0x000fe4000f8e20ff */
[----:B--2---:R-:W2:Y:S02]  /*3dc0*/  SYNCS.PHASECHK.TRANS64.TRYWAIT P0, [R0+URZ+0x80], R2 ;  /* 0x00008002000075a7 */ /* 0x004ea400080011ff */
[----:B--2---:R-:W-:Y:S05]  /*3dd0*/  @!P0 BRA `(.L_x_67) ;  /* 0x0000005400cc8947 */ /* 0x004fea0003800000 */
.L_x_155:
[----:B------:R-:W-:Y:S01]  /*3de0*/  ISETP.GE.AND P0, PT, R40, 0x1, PT ;  /* 0x000000012800780c */ /* 0x000fe20003f06270 */
[----:B------:R-:W3:Y:S01]  /*3df0*/  LDS.128 R20, [R20+0x110] ;  /* 0x0001100014147984 */ /* 0x000ee20000000c00 */
[----:B--2---:R-:W-:Y:S01]  /*3e00*/  VIADD R0, R0, 0x90 ;  /* 0x0000009000007836 */ /* 0x004fe20000000000 */
[----:B------:R-:W-:Y:S01]  /*3e10*/  @!PT LDS RZ, [RZ] ;  /* 0x00000000fffff984 */ /* 0x000fe20000000800 */
[----:B------:R-:W-:Y:S01]  /*3e20*/  @!PT LDS RZ, [RZ] ;  /* 0x00000000fffff984 */ /* 0x000fe20000000800 */
[----:B------:R-:W-:Y:S01]  /*3e30*/  @!PT LDS RZ, [RZ] ;  /* 0x00000000fffff984 */ /* 0x000fe20000000800 */
[----:B------:R-:W-:Y:S01]  /*3e40*/  @!PT LDS RZ, [RZ] ;  /* 0x00000000fffff984 */ /* 0x000fe20000000800 */
[----:B------:R2:W-:Y:S06]  /*3e50*/  MEMBAR.ALL.CTA ;  /* 0x0000000000007992 */ /* 0x0005ec0000008000 */
[----:B--2---:R-:W2:Y:S01]  /*3e60*/  FENCE.VIEW.ASYNC.S ;  /* 0x00000000000073c6 */ /* 0x004ea20000000000 */
[----:B------:R-:W-:Y:S04]  /*3e70*/  PRMT R0, RZ, 0x654, R0 ;  /* 0x00000654ff007816 */ /* 0x000fe80000000000 */
[----:B--2---:R2:W-:Y:S01]  /*3e80*/  SYNCS.ARRIVE.TRANS64.RED.A1T0 RZ, [R0+URZ], RZ ;  /* 0x000000ff00ff79a7 */ /* 0x0045e200081004ff */
[----:B---3--:R-:W-:Y:S11]  /*3e90*/  LOP3.LUT P3, RZ, R22, 0x1, RZ, 0xc0, !PT ;  /* 0x0000000116ff7812 */ /* 0x008ff6000786c0ff */
[----:B------:R-:W-:Y:S02]  /*3ea0*/  @!UPT UIADD3 URZ, UPT, UPT, URZ, URZ, URZ ;  /* 0x000000fffffff290 */ /* 0x000fe4000fffe0ff */
[----:B------:R-:W-:Y:S02]  /*3eb0*/  @P3 MOV R11, R20 ;  /* 0x00000014000b3202 */ /* 0x000fe40000000f00 */
[----:B------:R-:W-:Y:S01]  /*3ec0*/  @P3 LOP3.LUT R10, R21, 0xffff, RZ, 0xc0, !PT ;  /* 0x0000ffff150a3812 */ /* 0x000fe200078ec0ff */
[----:B--2---:R-:W-:Y:S06]  /*3ed0*/  @!P0 BRA `(.L_x_68) ;  /* 0x0000000000a48947 */ /* 0x004fec0003800000 */
[-C--:B-1----:R-:W-:Y:S01]  /*3ee0*/  IMAD.HI.U32 R0, R19, R7.reuse, RZ ;  /* 0x0000000713007227 */ /* 0x082fe200078e00ff */
[----:B------:R-:W-:Y:S02]  /*3ef0*/  ISETP.NE.AND P0, PT, R6, 0x1, PT ;  /* 0x000000010600780c */ /* 0x000fe40003f05270 */
[----:B------:R-:W-:Y:S01]  /*3f00*/  ISETP.NE.AND P2, PT, R40, 0x1, PT ;  /* 0x000000012800780c */ /* 0x000fe20003f45270 */
[----:B----4-:R-:W-:Y:S01]  /*3f10*/  IMAD.HI.U32 R9, R24, R16, RZ ;  /* 0x0000001018097227 */ /* 0x010fe200078e00ff */
[----:B------:R-:W-:Y:S02]  /*3f20*/  SHF.R.U32.HI R0, RZ, R18, R0 ;  /* 0x00000012ff007219 */ /* 0x000fe40000011600 */
[----:B------:R-:W-:Y:S01]  /*3f30*/  ISETP.NE.AND P4, PT, R3, 0x1, PT ;  /* 0x000000010300780c */ /* 0x000fe20003f85270 */
[----:B------:R-:W-:Y:S01]  /*3f40*/  IMAD.HI.U32 R13, R10, R7, RZ ;  /* 0x000000070a0d7227 */ /* 0x000fe200078e00ff */
[----:B------:R-:W-:Y:S02]  /*3f50*/  SHF.R.U32.HI R9, RZ, R17, R9 ;  /* 0x00000011ff097219 */ /* 0x000fe40000011609 */
[----:B------:R-:W-:Y:S01]  /*3f60*/  SEL R0, R19, R0, !P0 ;  /* 0x0000000013007207 */ /* 0x000fe20004000000 */
[----:B------:R-:W-:Y:S01]  /*3f70*/  IMAD.HI.U32 R12, R11, R16, RZ ;  /* 0x000000100b0c7227 */ /* 0x000fe200078e00ff */
[----:B------:R-:W-:Y:S03]  /*3f80*/  SEL R9, R24, R9, !P4 ;  /* 0x0000000918097207 */ /* 0x000fe60006000000 */
[-C--:B------:R-:W-:Y:S01]  /*3f90*/  IMAD.HI.U32 R8, R0, R4.reuse, RZ ;  /* 0x0000000400087227 */ /* 0x080fe200078e00ff */
[----:B------:R-:W-:Y:S03]  /*3fa0*/  SHF.R.U32.HI R12, RZ, R17, R12 ;  /* 0x00000011ff0c7219 */ /* 0x000fe6000001160c */
[----:B------:R-:W-:Y:S01]  /*3fb0*/  IMAD.HI.U32 R2, R9, R4, RZ ;  /* 0x0000000409027227 */ /* 0x000fe200078e00ff */
[-C--:B------:R-:W-:Y:S02]  /*3fc0*/  @P2 SHF.R.U32.HI R0, RZ, R5.reuse, R8 ;  /* 0x00000005ff002219 */ /* 0x080fe40000011608 */
[----:B------:R-:W-:Y:S02]  /*3fd0*/  SHF.R.U32.HI R8, RZ, R18, R13 ;  /* 0x00000012ff087219 */ /* 0x000fe4000001160d */
[----:B------:R-:W-:Y:S01]  /*3fe0*/  @P2 SHF.R.U32.HI R9, RZ, R5, R2 ;  /* 0x00000005ff092219 */ /* 0x000fe20000011602 */
[----:B------:R-:W-:Y:S01]  /*3ff0*/  IMAD R0, R40, R0, RZ ;  /* 0x0000000028007224 */ /* 0x000fe200078e02ff */
[----:B------:R-:W-:Y:S02]  /*4000*/  SEL R8, R10, R8, !P0 ;  /* 0x000000080a087207 */ /* 0x000fe40004000000 */
[----:B------:R-:W-:Y:S01]  /*4010*/  SEL R2, R11, R12, !P4 ;  /* 0x0000000c0b027207 */ /* 0x000fe20006000000 */
[----:B------:R-:W-:Y:S01]  /*4020*/  IMAD R12, R40, R9, RZ ;  /* 0x00000009280c7224 */ /* 0x000fe200078e02ff */
[C---:B------:R-:W-:Y:S01]  /*4030*/  ISETP.GE.AND P0, PT, R8.reuse, R0, PT ;  /* 0x000000000800720c */ /* 0x040fe20003f06270 */
[----:B------:R-:W-:Y:S03]  /*4040*/  IMAD.HI.U32 R0, R8, R4, RZ ;  /* 0x0000000408007227 */ /* 0x000fe600078e00ff */
[----:B------:R-:W-:Y:S02]  /*4050*/  ISETP.GE.OR P0, PT, R2, R12, P0 ;  /* 0x0000000c0200720c */ /* 0x000fe40000706670 */
[-C--:B------:R-:W-:Y:S04]  /*4060*/  SHF.R.U32.HI R0, RZ, R5.reuse, R0 ;  /* 0x00000005ff007219 */ /* 0x080fe80000011600 */
[----:B------:R-:W-:Y:S05]  /*4070*/  SEL R13, R8, R0, !P2 ;  /* 0x00000000080d7207 */ /* 0x000fea0005000000 */
[----:B------:R-:W-:Y:S02]  /*4080*/  IMAD.MOV R12, RZ, RZ, -R13 ;  /* 0x000000ffff0c7224 */ /* 0x000fe400078e0a0d */
[----:B------:R-:W-:Y:S04]  /*4090*/  @!P0 IMAD.HI.U32 R0, R2, R4, RZ ;  /* 0x0000000402008227 */ /* 0x000fe800078e00ff */
[----:B------:R-:W-:Y:S01]  /*40a0*/  IMAD R12, R40, R12, R8 ;  /* 0x0000000c280c7224 */ /* 0x000fe200078e0208 */
[----:B------:R-:W-:Y:S04]  /*40b0*/  @!P0 SHF.R.U32.HI R0, RZ, R5, R0 ;  /* 0x00000005ff008219 */ /* 0x000fe80000011600 */
[----:B------:R-:W-:Y:S04]  /*40c0*/  @!P0 SEL R0, R2, R0, !P2 ;  /* 0x0000000002008207 */ /* 0x000fe80005000000 */
[----:B------:R-:W-:Y:S01]  /*40d0*/  @!P0 IADD3 R13, PT, PT, R13, -R0, RZ ;  /* 0x800000000d0d8210 */ /* 0x000fe20007ffe0ff */
[----:B------:R-:W-:Y:S01]  /*40e0*/  @!P0 IMAD R0, R9, R12, R0 ;  /* 0x0000000c09008224 */ /* 0x000fe200078e0200 */
[----:B------:R-:W-:Y:S01]  /*40f0*/  IADD3 R9, PT, PT, -R8, RZ, RZ ;  /* 0x000000ff08097210 */ /* 0x000fe20007ffe1ff */
[--C-:B------:R-:W-:Y:S02]  /*4100*/  IMAD.MOV R12, RZ, RZ, -R2.reuse ;  /* 0x000000ffff0c7224 */ /* 0x100fe400078e0a02 */
[----:B------:R-:W-:Y:S02]  /*4110*/  @!P0 IMAD R8, R13, R40, R2 ;  /* 0x000000280d088224 */ /* 0x000fe400078e0202 */
[----:B------:R-:W-:Y:S02]  /*4120*/  @!P0 IMAD.MOV.U32 R2, RZ, RZ, R0 ;  /* 0x000000ffff028224 */ /* 0x000fe400078e0000 */
[----:B------:R-:W-:Y:S02]  /*4130*/  IMAD R11, R3, R12, R11 ;  /* 0x0000000c030b7224 */ /* 0x000fe400078e020b */
[----:B------:R-:W-:Y:S02]  /*4140*/  IMAD R10, R6, R9, R10 ;  /* 0x00000009060a7224 */ /* 0x000fe400078e020a */
[----:B------:R-:W-:Y:S02]  /*4150*/  IMAD R11, R2, R3, R11 ;  /* 0x00000003020b7224 */ /* 0x000fe400078e020b */
[----:B------:R-:W-:Y:S02]  /*4160*/  IMAD R10, R8, R6, R10 ;  /* 0x00000006080a7224 */ /* 0x000fe400078e020a */
.L_x_68:
[----:B------:R-:W-:Y:S05]  /*4170*/  BRA.U UP1, `(.L_x_69) ;  /* 0x0000000101107547 */ /* 0x000fea000b800000 */
[----:B------:R-:W-:Y:S04]  /*4180*/  MOV R2, UR6 ;  /* 0x0000000600027c02 */ /* 0x000fe80008000f00 */
[----:B------:R-:W-:Y:S04]  /*4190*/  SHF.L.U32 R2, R2, 0x1f, RZ ;  /* 0x0000001f02027819 */ /* 0x000fe800000006ff */
[----:B------:R-:W2:Y:S02]  /*41a0*/  SYNCS.PHASECHK.TRANS64.TRYWAIT P0, [UR7+0x78], R2 ;  /* 0x00007802ff0075a7 */ /* 0x000ea40008001107 */
[----:B--2---:R-:W-:Y:S05]  /*41b0*/  @!P0 BRA `(.L_x_70) ;  /* 0x0000005000e88947 */ /* 0x004fea0003800000 */
.L_x_69:
[----:B------:R-:W-:Y:S02]  /*41c0*/  R2UR UR35, R15 ;  /* 0x000000000f2372ca */ /* 0x000fe400000e0000 */
[----:B------:R-:W-:Y:S02]  /*41d0*/  R2UR UR34, R14 ;  /* 0x000000000e2272ca */ /* 0x000fe400000e0000 */
[----:B------:R-:W-:Y:S02]  /*41e0*/  ISETP.NE.U32.AND P2, PT, RZ, UR4, PT ;  /* 0x00000004ff007c0c */ /* 0x000fe4000bf45070 */
[----:B------:R-:W-:Y:S02]  /*41f0*/  SHF.L.U32 R14, R29, 0x1f, RZ ;  /* 0x0000001f1d0e7819 */ /* 0x000fe400000006ff */
[----:B------:R-:W-:Y:S05]  /*4200*/  ISETP.NE.AND.EX P2, PT, RZ, UR5, PT, P2 ;  /* 0x00000005ff007c0c */ /* 0x000fea000bf45320 */
[----:B------:R-:W-:Y:S02]  /*4210*/  USHF.L.U32 UR35, UR35, 0x7, URZ ;  /* 0x0000000723237899 */ /* 0x000fe400080006ff */
[----:B------:R-:W-:Y:S01]  /*4220*/  USHF.L.U32 UR34, UR34, 0x7, URZ ;  /* 0x0000000722227899 */ /* 0x000fe200080006ff */
[----:B------:R-:W-:Y:S11]  /*4230*/  BRA.U !UP3, `(.L_x_71) ;  /* 0x000000010b347547 */ /* 0x000ff6000b800000 */
[----:B------:R-:W-:Y:S01]  /*4240*/  UPLOP3.LUT UP0, UPT, UPT, UPT, UP2, 0x80, 0x8 ;  /* 0x000000000008789c */ /* 0x000fe20003f0f020 */
[----:B--2---:R-:W-:Y:S02]  /*4250*/  HFMA2 R0, -RZ, RZ, 0, 5.9604644775390625e-08 ;  /* 0x00000001ff007431 */ /* 0x004fe400000001ff */
[----:B------:R-:W-:Y:S03]  /*4260*/  IMAD.MOV.U32 R88, RZ, RZ, 0x1 ;  /* 0x00000001ff587424 */ /* 0x000fe600078e00ff */
[----:B------:R-:W-:Y:S05]  /*4270*/  PLOP3.LUT P0, PT, PT, PT, UP0, 0x80, 0x8 ;  /* 0x000000000008781c */ /* 0x000fea0003f0f008 */
[----:B------:R-:W2:Y:S01]  /*4280*/  @UP0 LDCU.64 UR10, c[0x0][0x888] ;  /* 0x00011100ff0a07ac */ /* 0x000ea20008000a00 */
[----:B------:R-:W-:Y:S07]  /*4290*/  @UP0 UIMAD UR8, UR36, UR4, URZ ;  /* 0x00000004240802a4 */ /* 0x000fee000f8e02ff */
[----:B------:R-:W-:Y:S01]  /*42a0*/  @!P0 PRMT R88, R0, 0x7610, R88 ;  /* 0x0000761000588816 */ /* 0x000fe20000000058 */
[----:B--2---:R-:W-:Y:S03]  /*42b0*/  @UP0 UIMAD.WIDE UR10, UR8, 0x4, UR10 ;  /* 0x00000004080a08a5 */ /* 0x004fe6000f8e020a */
[----:B------:R-:W2:Y:S03]  /*42c0*/  @!UP0 LDCU UR8, c[0x0][0x880] ;  /* 0x00011000ff0887ac */ /* 0x000ea60008000800 */
[----:B------:R-:W-:Y:S01]  /*42d0*/  IMAD.U32 R8, RZ, RZ, UR10 ;  /* 0x0000000aff087e24 */ /* 0x000fe2000f8e00ff */
[----:B------:R-:W-:Y:S05]  /*42e0*/  MOV R9, UR11 ;  /* 0x0000000b00097c02 */ /* 0x000fea0008000f00 */
[----:B-----5:R3:W5:Y:S02]  /*42f0*/  @P0 LDG.E R49, desc[UR46][R8.64] ;  /* 0x0000002e08310981 */ /* 0x020764000c1e1900 */
[----:B--23--:R-:W-:Y:S07]  /*4300*/  @!P0 IMAD.U32 R49, RZ, RZ, UR8 ;  /* 0x00000008ff318e24 */ /* 0x00cfee000f8e00ff */
.L_x_71:
[----:B-----5:R-:W-:Y:S01]  /*4310*/  @!P2 FSETP.EQ.AND P0, PT, R49, RZ, PT ;  /* 0x000000ff3100a20b */ /* 0x020fe20003f02000 */
[----:B------:R-:W-:Y:S01]  /*4320*/  @!UPT UIADD3 URZ, UPT, UPT, URZ, URZ, URZ ;  /* 0x000000fffffff290 */ /* 0x000fe2000fffe0ff */
[----:B------:R-:W-:Y:S11]  /*4330*/  @!P2 BRA `(.L_x_72) ;  /* 0x000000000014a947 */ /* 0x000ff60003800000 */
[----:B------:R-:W-:Y:S02]  /*4340*/  LOP3.LUT P2, RZ, R88, 0xff, RZ, 0xc0, !PT ;  /* 0x000000ff58ff7812 */ /* 0x000fe4000784c0ff */
[----:B------:R-:W-:Y:S04]  /*4350*/  PLOP3.LUT P0, PT, PT, PT, UP0, 0x80, 0x8 ;  /* 0x000000000008781c */ /* 0x000fe80003f0f008 */
[----:B------:R-:W-:Y:S07]  /*4360*/  PLOP3.LUT P0, PT, P0, PT, PT, 0x8, 0x80 ;  /* 0x000000000080781c */ /* 0x000fee000070e170 */
[----:B------:R-:W-:Y:S11]  /*4370*/  @P2 FSETP.EQ.AND P0, PT, R49, RZ, PT ;  /* 0x000000ff3100220b */ /* 0x000ff60003f02000 */
[----:B------:R-:W-:Y:S02]  /*4380*/  @!UPT UIADD3 URZ, UPT, UPT, URZ, URZ, URZ ;  /* 0x000000fffffff290 */ /* 0x000fe4000fffe0ff */
.L_x_72:
[----:B------:R-:W3:Y:S01]  /*4390*/  SYNCS.PHASECHK.TRANS64.TRYWAIT P2, [UR7+0x50], R14 ;  /* 0x0000500eff0075a7 */ /* 0x000ee20008041107 */
[----:B------:R-:W-:Y:S04]  /*43a0*/  ELECT P4, URZ, PT ;  /* 0x0000000000ff782f */ /* 0x000fe80003880000 */
[----:B------:R-:W-:Y:S11]  /*43b0*/  PLOP3.LUT P4, PT, P0, P4, PT, 0xf2, 0x2f ;  /* 0x00000000002f781c */ /* 0x000ff60000789e72 */
[----:B------:R-:W-:Y:S02]  /*43c0*/  @!UPT UIADD3 URZ, UPT, UPT, URZ, URZ, URZ ;  /* 0x000000fffffff290 */ /* 0x000fe4000fffe0ff */
[----:B-1----:R-:W-:Y:S05]  /*43d0*/  @!P4 IADD3 R8, P0, PT, R30, 0x580, RZ ;  /* 0x000005801e08c810 */ /* 0x002fea0007f1e0ff */
[----:B--2---:R-:W-:Y:S01]  /*43e0*/  @!P4 IMAD.X R2, RZ, RZ, R31, P0 ;  /* 0x000000ffff02c224 */ /* 0x004fe200000e061f */
[----:B---3--:R-:W-:Y:S07]  /*43f0*/  @!P2 BRA `(.L_x_73) ;  /* 0x000000500070a947 */ /* 0x008fee0003800000 */
.L_x_158:
[----:B------:R-:W-:Y:S01]  /*4400*/  @!P4 R2UR UR8, R2 ;  /* 0x000000000208c2ca */ /* 0x000fe200000e0000 */
[----:B------:R-:W-:Y:S01]  /*4410*/  VOTEU.ALL UP1, P4 ;  /* 0x0000000000ff7886 */ /* 0x000fe20002020000 */
[----:B------:R-:W-:Y:S01]  /*4420*/  @!P4 R2UR UR9, R8 ;  /* 0x000000000809c2ca */ /* 0x000fe200000e0000 */
[----:B-1----:R-:W-:Y:S01]  /*4430*/  @!P4 IMAD.MOV.U32 R0, RZ, RZ, 0x2000 ;  /* 0x00002000ff00c424 */ /* 0x002fe200078e00ff */
[----:B------:R-:W-:Y:S01]  /*4440*/  UMOV UR10, 0x0 ;  /* 0x00000000000a7882 */ /* 0x000fe20000000000 */
[----:B------:R-:W-:Y:S01]  /*4450*/  UMOV UR11, 0x10000000 ;  /* 0x10000000000b7882 */ /* 0x000fe20000000000 */
[----:B------:R-:W-:Y:S01]  /*4460*/  @!UP1 UIADD3 UR32, UPT, UPT, UR7, 0x200, URZ ;  /* 0x0000020007209890 */ /* 0x000fe2000fffe0ff */
[----:B------:R-:W-:Y:S06]  /*4470*/  VOTEU.ALL UP1, P4 ;  /* 0x0000000000ff7886 */ /* 0x000fec0002020000 */
[----:B------:R-:W-:Y:S01]  /*4480*/  IMAD.U32 R9, RZ, RZ, UR8 ;  /* 0x00000008ff097e24 */ /* 0x000fe2000f8e00ff */
[----:B------:R-:W-:Y:S01]  /*4490*/  UPRMT UR8, UR37, 0x654, UR33 ;  /* 0x0000065425087896 */ /* 0x000fe20008000021 */
[----:B------:R-:W-:Y:S03]  /*44a0*/  IMAD.U32 R8, RZ, RZ, UR9 ;  /* 0x00000009ff087e24 */ /* 0x000fe6000f8e00ff */
[----:B------:R-:W-:Y:S02]  /*44b0*/  @!P4 R2UR UR15, R9 ;  /* 0x00000000090fc2ca */ /* 0x000fe400000e0000 */
[----:B------:R-:W-:Y:S02]  /*44c0*/  @!P4 R2UR UR14, R8 ;  /* 0x00000000080ec2ca */ /* 0x000fe400000e0000 */
[----:B------:R-:W-:Y:S05]  /*44d0*/  @!P4 IADD3 R8, P0, PT, R30, 0x580, RZ ;  /* 0x000005801e08c810 */ /* 0x000fea0007f1e0ff */
[----:B------:R-:W-:Y:S06]  /*44e0*/  @!P4 IMAD.X R2, RZ, RZ, R31, P0 ;  /* 0x000000ffff02c224 */ /* 0x000fec00000e061f */
[----:B------:R1:W-:Y:S01]  /*44f0*/  @!UP1 UTMALDG.3D [UR32], [UR14], desc[UR10] ;  /* 0x00000a200e0095b4 */ /* 0x0003e20008011000 */
[----:B------:R1:W-:Y:S01]  /*4500*/  @!P4 SYNCS.ARRIVE.TRANS64.RED.A0TR RZ, [UR7+0x30], R0 ;  /* 0x00003000ffffc9a7 */ /* 0x0003e20008300407 */
[----:B------:R-:W-:Y:S01]  /*4510*/  SYNCS.ARRIVE.TRANS64.RED.A1T0 RZ, [UR8], RZ ;  /* 0x000000ffffff79a7 */ /* 0x000fe20008100408 */
[----:B------:R-:W2:Y:S02]  /*4520*/  SYNCS.PHASECHK.TRANS64.TRYWAIT P2, [UR7+0x58], R14 ;  /* 0x0000580eff0075a7 */ /* 0x000ea40008041107 */
[----:B-12---:R-:W-:Y:S05]  /*4530*/  @!P2 BRA `(.L_x_74) ;  /* 0x000000500038a947 */ /* 0x006fea0003800000 */
.L_x_160:
[----:B------:R-:W-:Y:S01]  /*4540*/  @!P4 R2UR UR8, R2 ;  /* 0x000000000208c2ca */ /* 0x000fe200000e0000 */
[----:B------:R-:W-:Y:S01]  /*4550*/  VOTEU.ALL UP1, P4 ;  /* 0x0000000000ff7886 */ /* 0x000fe20002020000 */
[----:B------:R-:W-:Y:S01]  /*4560*/  @!P4 R2UR UR9, R8 ;  /* 0x000000000809c2ca */ /* 0x000fe200000e0000 */
[----:B-1----:R-:W-:Y:S01]  /*4570*/  @!P4 IMAD.MOV.U32 R0, RZ, RZ, 0x2000 ;  /* 0x00002000ff00c424 */ /* 0x002fe200078e00ff */
[----:B------:R-:W-:Y:S01]  /*4580*/  UMOV UR10, 0x0 ;  /* 0x00000000000a7882 */ /* 0x000fe20000000000 */
[----:B------:R-:W-:Y:S01]  /*4590*/  UMOV UR11, 0x10000000 ;  /* 0x10000000000b7882 */ /* 0x000fe20000000000 */
[----:B------:R-:W-:Y:S02]  /*45a0*/  @!UP1 UIADD3 UR26, UPT, UPT, UR34, 0x20, URZ ;  /* 0x00000020221a9890 */ /* 0x000fe4000fffe0ff */
[----:B------:R-:W-:Y:S01]  /*45b0*/  @!UP1 UIADD3 UR24, UPT, UPT, UR7, 0x2200, URZ ;  /* 0x0000220007189890 */ /* 0x000fe2000fffe0ff */
[----:B------:R-:W-:Y:S01]  /*45c0*/  VOTEU.ALL UP1, P4 ;  /* 0x0000000000ff7886 */ /* 0x000fe20002020000 */
[----:B------:R-:W-:Y:S01]  /*45d0*/  UMOV UR27, UR35 ;  /* 0x00000023001b7c82 */ /* 0x000fe20008000000 */
[----:B------:R-:W-:Y:S02]  /*45e0*/  UMOV UR28, UR36 ;  /* 0x00000024001c7c82 */ /* 0x000fe40008000000 */
        /* <DEDUP_REMOVED lines=12> */
.L_x_162:
[----:B------:R-:W2:Y:S01]  /*46b0*/  LDC.64 R12, c[0x0][0xb18] ;  /* 0x0002c600ff0c7b82 */ /* 0x000ea20000000a00 */
[----:B------:R-:W-:Y:S01]  /*46c0*/  @!P4 R2UR UR8, R2 ;  /* 0x000000000208c2ca */ /* 0x000fe200000e0000 */
[----:B------:R-:W-:Y:S01]  /*46d0*/  VOTEU.ALL UP1, P4 ;  /* 0x0000000000ff7886 */ /* 0x000fe20002020000 */
[----:B------:R-:W-:Y:S01]  /*46e0*/  @!P4 R2UR UR9, R8 ;  /* 0x000000000809c2ca */ /* 0x000fe200000e0000 */
[----:B-1----:R-:W-:Y:S01]  /*46f0*/  @!P4 IMAD.MOV.U32 R0, RZ, RZ, 0x2000 ;  /* 0x00002000ff00c424 */ /* 0x002fe200078e00ff */
[----:B------:R-:W-:Y:S03]  /*4700*/  UMOV UR10, 0x0 ;  /* 0x00000000000a7882 */ /* 0x000fe60000000000 */
[----:B------:R-:W1:Y:S01]  /*4710*/  @!P1 LDC R2, c[0x0][0xb0c] ;  /* 0x0002c300ff029b82 */ /* 0x000e620000000800 */
[----:B------:R-:W-:Y:S01]  /*4720*/  @!UP1 UIADD3 UR18, UPT, UPT, UR34, 0x40, URZ ;  /* 0x0000004022129890 */ /* 0x000fe2000fffe0ff */
[----:B------:R-:W-:Y:S01]  /*4730*/  @P3 SHF.R.U32.HI R26, RZ, 0x10, R21 ;  /* 0x00000010ff1a3819 */ /* 0x000fe20000011615 */
[----:B------:R-:W-:Y:S01]  /*4740*/  @!UP1 UIADD3 UR16, UPT, UPT, UR7, 0x4200, URZ ;  /* 0x0000420007109890 */ /* 0x000fe2000fffe0ff */
[----:B------:R-:W-:Y:S01]  /*4750*/  VIADD R28, R28, 0x1 ;  /* 0x000000011c1c7836 */ /* 0x000fe20000000000 */
[----:B------:R-:W-:Y:S01]  /*4760*/  VOTEU.ALL UP1, P4 ;  /* 0x0000000000ff7886 */ /* 0x000fe20002020000 */
[----:B------:R-:W-:Y:S01]  /*4770*/  UMOV UR11, 0x10000000 ;  /* 0x10000000000b7882 */ /* 0x000fe20000000000 */
[----:B------:R-:W-:Y:S01]  /*4780*/  UMOV UR19, UR35 ;  /* 0x0000002300137c82 */ /* 0x000fe20008000000 */
[----:B------:R-:W-:Y:S01]  /*4790*/  IMAD.U32 R9, RZ, RZ, UR8 ;  /* 0x00000008ff097e24 */ /* 0x000fe2000f8e00ff */
[----:B------:R-:W-:Y:S01]  /*47a0*/  UMOV UR20, UR36 ;  /* 0x0000002400147c82 */ /* 0x000fe20008000000 */
[----:B------:R-:W-:Y:S01]  /*47b0*/  IMAD.U32 R8, RZ, RZ, UR9 ;  /* 0x00000009ff087e24 */ /* 0x000fe2000f8e00ff */
[----:B------:R-:W-:Y:S02]  /*47c0*/  UPRMT UR8, UR37, 0x654, UR17 ;  /* 0x0000065425087896 */ /* 0x000fe40008000011 */
[----:B------:R-:W-:Y:S02]  /*47d0*/  @!P4 R2UR UR15, R9 ;  /* 0x00000000090fc2ca */ /* 0x000fe400000e0000 */
[----:B------:R-:W-:Y:S02]  /*47e0*/  @!P4 R2UR UR14, R8 ;  /* 0x00000000080ec2ca */ /* 0x000fe400000e0000 */
[----:B------:R-:W3:Y:S11]  /*47f0*/  LDC.64 R8, c[0x0][0xb10] ;  /* 0x0002c400ff087b82 */ /* 0x000ef60000000a00 */
[----:B------:R1:W-:Y:S01]  /*4800*/  @!UP1 UTMALDG.3D [UR16], [UR14], desc[UR10] ;  /* 0x00000a100e0095b4 */ /* 0x0003e20008011000 */
[----:B------:R5:W-:Y:S01]  /*4810*/  @!P4 SYNCS.ARRIVE.TRANS64.RED.A0TR RZ, [UR7+0x40], R0 ;  /* 0x00004000ffffc9a7 */ /* 0x000be20008300407 */
[C---:B---3--:R-:W-:Y:S01]  /*4820*/  @!P1 IMAD.HI.U32 R8, R11.reuse, R8, RZ ;  /* 0x000000080b089227 */ /* 0x048fe200078e00ff */
[----:B--2---:R-:W-:Y:S02]  /*4830*/  @!P1 ISETP.NE.AND P0, PT, R12, 0x1, PT ;  /* 0x000000010c00980c */ /* 0x004fe40003f05270 */
[----:B-1----:R-:W-:Y:S01]  /*4840*/  @!P1 ISETP.NE.AND P2, PT, R2, 0x1, PT ;  /* 0x000000010200980c */ /* 0x002fe20003f45270 */
[----:B------:R-:W-:Y:S01]  /*4850*/  SYNCS.ARRIVE.TRANS64.RED.A1T0 RZ, [UR8], RZ ;  /* 0x000000ffffff79a7 */ /* 0x000fe20008100408 */
[C---:B------:R-:W-:Y:S01]  /*4860*/  @!P1 IMAD.HI.U32 R13, R10.reuse, R13, RZ ;  /* 0x0000000d0a0d9227 */ /* 0x040fe200078e00ff */
[----:B------:R-:W-:Y:S04]  /*4870*/  @!P1 SHF.R.U32.HI R8, RZ, R9, R8 ;  /* 0x00000009ff089219 */ /* 0x000fe80000011608 */
[----:B------:R-:W-:Y:S01]  /*4880*/  @!P1 SEL R8, R11, R8, !P2 ;  /* 0x000000080b089207 */ /* 0x000fe20005000000 */
[----:B------:R-:W1:Y:S01]  /*4890*/  SYNCS.PHASECHK.TRANS64.TRYWAIT P5, [UR7+0x68], R14 ;  /* 0x0000680eff0075a7 */ /* 0x000e6200080a1107 */
[----:B-----5:R-:W2:Y:S02]  /*48a0*/  @!P1 LDC R0, c[0x0][0xb20] ;  /* 0x0002c800ff009b82 */ /* 0x020ea40000000800 */
[----:B--2---:R-:W-:Y:S04]  /*48b0*/  @!P1 SHF.R.U32.HI R0, RZ, R0, R13 ;  /* 0x00000000ff009219 */ /* 0x004fe8000001160d */
[----:B------:R-:W-:Y:S05]  /*48c0*/  @!P1 SEL R9, R10, R0, !P0 ;  /* 0x000000000a099207 */ /* 0x000fea0004000000 */
[----:B------:R-:W-:Y:S02]  /*48d0*/  @!P1 IMAD.IADD R0, R9, 0x1, -R8 ;  /* 0x0000000109009824 */ /* 0x000fe400078e0a08 */
[----:B------:R-:W-:Y:S02]  /*48e0*/  @!P1 IMAD.IADD R8, R8, 0x1, -R9 ;  /* 0x0000000108089824 */ /* 0x000fe400078e0a09 */
[----:B------:R-:W-:Y:S02]  /*48f0*/  @!P1 IMAD R11, R0, R2, R11 ;  /* 0x00000002000b9224 */ /* 0x000fe400078e020b */
[----:B------:R-:W-:Y:S01]  /*4900*/  @!P1 IMAD R10, R8, R12, R10 ;  /* 0x0000000c080a9224 */ /* 0x000fe200078e020a */
[----:B-1----:R-:W-:Y:S06]  /*4910*/  @!P5 BRA `(.L_x_76) ;  /* 0x0000004c0070d947 */ /* 0x002fec0003800000 */
.L_x_164:
[----:B------:R-:W-:Y:S01]  /*4920*/  @!P4 IADD3 R2, P0, PT, R30, 0x580, RZ ;  /* 0x000005801e02c810 */ /* 0x000fe20007f1e0ff */
[----:B------:R-:W-:Y:S01]  /*4930*/  VOTEU.ALL UP1, P4 ;  /* 0x0000000000ff7886 */ /* 0x000fe20002020000 */
[----:B------:R-:W-:Y:S01]  /*4940*/  UMOV UR18, 0x0 ;  /* 0x0000000000127882 */ /* 0x000fe20000000000 */
[----:B------:R-:W-:Y:S01]  /*4950*/  UMOV UR19, 0x10000000 ;  /* 0x1000000000137882 */ /* 0x000fe20000000000 */
[----:B------:R-:W-:Y:S01]  /*4960*/  @!P4 R2UR UR9, R2 ;  /* 0x000000000209c2ca */ /* 0x000fe200000e0000 */
[----:B-1----:R-:W-:Y:S01]  /*4970*/  @!P4 IMAD.X R0, RZ, RZ, R31, P0 ;  /* 0x000000ffff00c224 */ /* 0x002fe200000e061f */
[----:B------:R-:W-:Y:S01]  /*4980*/  @!UP1 UIADD3 UR10, UPT, UPT, UR34, 0x60, URZ ;  /* 0x00000060220a9890 */ /* 0x000fe2000fffe0ff */
[----:B------:R-:W-:Y:S01]  /*4990*/  ISETP.NE.AND P0, PT, R28, 0x2, PT ;  /* 0x000000021c00780c */ /* 0x000fe20003f05270 */
[----:B------:R-:W-:Y:S01]  /*49a0*/  UMOV UR11, UR35 ;  /* 0x00000023000b7c82 */ /* 0x000fe20008000000 */
[----:B------:R-:W-:Y:S01]  /*49b0*/  UMOV UR12, UR36 ;  /* 0x00000024000c7c82 */ /* 0x000fe20008000000 */
[----:B------:R-:W-:Y:S01]  /*49c0*/  @!P4 R2UR UR8, R0 ;  /* 0x000000000008c2ca */ /* 0x000fe200000e0000 */
[----:B------:R-:W-:Y:S01]  /*49d0*/  IMAD.IADD R14, R10, 0x1, R86 ;  /* 0x000000010a0e7824 */ /* 0x000fe200078e0256 */
[----:B------:R-:W-:Y:S01]  /*49e0*/  @P3 R2UR UR36, R26 ;  /* 0x000000001a2432ca */ /* 0x000fe200000e0000 */
[----:B------:R-:W-:Y:S01]  /*49f0*/  IMAD.IADD R15, R11, 0x1, R87 ;  /* 0x000000010b0f7824 */ /* 0x000fe200078e0257 */
[----:B------:R-:W-:Y:S02]  /*4a00*/  SEL R0, RZ, 0x1, P0 ;  /* 0x00000001ff007807 */ /* 0x000fe40000000000 */
[----:B------:R-:W-:Y:S01]  /*4a10*/  LOP3.LUT R29, R29, 0x1, RZ, 0x3c, !PT ;  /* 0x000000011d1d7812 */ /* 0x000fe200078e3cff */
[----:B------:R-:W-:Y:S01]  /*4a20*/  IMAD.U32 R8, RZ, RZ, UR9 ;  /* 0x00000009ff087e24 */ /* 0x000fe2000f8e00ff */
[----:B------:R-:W-:Y:S01]  /*4a30*/  @!UP1 UIADD3 UR9, UPT, UPT, UR7, 0x48, URZ ;  /* 0x0000004807099890 */ /* 0x000fe2000fffe0ff */
[----:B------:R-:W-:Y:S02]  /*4a40*/  LOP3.LUT R27, R27, R0, RZ, 0x3c, !PT ;  /* 0x000000001b1b7212 */ /* 0x000fe400078e3cff */
[----:B------:R-:W-:Y:S02]  /*4a50*/  SEL R28, R28, RZ, P0 ;  /* 0x000000ff1c1c7207 */ /* 0x000fe40000000000 */
[----:B------:R-:W-:Y:S01]  /*4a60*/  IMAD.U32 R9, RZ, RZ, UR8 ;  /* 0x00000008ff097e24 */ /* 0x000fe2000f8e00ff */
[----:B------:R-:W-:Y:S01]  /*4a70*/  @!P4 R2UR UR14, R8 ;  /* 0x00000000080ec2ca */ /* 0x000fe200000e0000 */
[----:B------:R-:W-:Y:S01]  /*4a80*/  @!UP1 UIADD3 UR8, UPT, UPT, UR7, 0x6200, URZ ;  /* 0x0000620007089890 */ /* 0x000fe2000fffe0ff */
[----:B------:R-:W-:Y:S02]  /*4a90*/  VOTEU.ALL UP1, P4 ;  /* 0x0000000000ff7886 */ /* 0x000fe40002020000 */
[----:B------:R-:W-:Y:S11]  /*4aa0*/  @!P4 R2UR UR15, R9 ;  /* 0x00000000090fc2ca */ /* 0x000ff600000e0000 */
[----:B------:R-:W-:Y:S02]  /*4ab0*/  @!UPT UIADD3 URZ, UPT, UPT, URZ, URZ, URZ ;  /* 0x000000fffffff290 */ /* 0x000fe4000fffe0ff */
[----:B------:R2:W-:Y:S01]  /*4ac0*/  @!UP1 UTMALDG.3D [UR8], [UR14], desc[UR18] ;  /* 0x000012080e0095b4 */ /* 0x0005e20008011000 */
[----:B------:R2:W-:Y:S01]  /*4ad0*/  @!P4 SYNCS.ARRIVE.TRANS64.RED.A0TR RZ, [UR7+0x48], R25 ;  /* 0x00004819ffffc9a7 */ /* 0x0005e20008300407 */
[----:B------:R-:W-:Y:S01]  /*4ae0*/  UPLOP3.LUT UP1, UPT, UPT, UPT, UPT, 0x80, 0x8 ;  /* 0x000000000008789c */ /* 0x000fe20003f2f070 */
[----:B------:R-:W-:Y:S01]  /*4af0*/  SYNCS.ARRIVE.TRANS64.RED.A1T0 RZ, [UR13], RZ ;  /* 0x000000ffffff79a7 */ /* 0x000fe2000810040d */
[----:B------:R-:W-:Y:S09]  /*4b00*/  @P3 BRA `(.L_x_77) ;  /* 0xfffffff000a03947 */ /* 0x000ff2000383ffff */
[----:B------:R-:W-:-:S04]  /*4b10*/  SHF.L.U32 R2, R29, 0x1f, RZ ;  /* 0x0000001f1d027819 */ /* 0x000fc800000006ff */
[----:B------:R-:W1:Y:S02]  /*4b20*/  SYNCS.PHASECHK.TRANS64.TRYWAIT P0, [UR7+0x50], R2 ;  /* 0x00005002ff0075a7 */ /* 0x000e640008001107 */
[----:B-1----:R-:W-:Y:S05]  /*4b30*/  @!P0 BRA `(.L_x_78) ;  /* 0x0000004c00008947 */ /* 0x002fea0003800000 */
.L_x_166:
[----:B------:R-:W3:Y:S02]  /*4b40*/  SYNCS.PHASECHK.TRANS64.TRYWAIT P0, [UR7+0x58], R2 ;  /* 0x00005802ff0075a7 */ /* 0x000ee40008001107 */
[----:B---3--:R-:W-:Y:S05]  /*4b50*/  @!P0 BRA `(.L_x_79) ;  /* 0x0000004c00108947 */ /* 0x008fea0003800000 */
.L_x_168:
[----:B------:R-:W3:Y:S02]  /*4b60*/  SYNCS.PHASECHK.TRANS64.TRYWAIT P0, [UR7+0x60], R2 ;  /* 0x00006002ff0075a7 */ /* 0x000ee40008001107 */
[----:B---3--:R-:W-:Y:S05]  /*4b70*/  @!P0 BRA `(.L_x_80) ;  /* 0x0000004c00208947 */ /* 0x008fea0003800000 */
.L_x_170:
[----:B-1----:R-:W-:-:S07]  /*4b80*/  MOV R0, UR7 ;  /* 0x0000000700007c02 */ /* 0x002fce0008000f00 */
.L_x_81:
[----:B-1----:R-:W-:-:S04]  /*4b90*/  SHF.L.U32 R2, R29, 0x1f, RZ ;  /* 0x0000001f1d027819 */ /* 0x002fc800000006ff */
[----:B------:R1:W3:Y:S03]  /*4ba0*/  SYNCS.PHASECHK.TRANS64.TRYWAIT P0, [R0+URZ+0x68], R2 ;  /* 0x00006802000075a7 */ /* 0x0002e600080011ff */
[----:B---3--:R-:W-:Y:S05]  /*4bb0*/  @!P0 NANOSLEEP.SYNCS 0x989680 ;  /* 0x009896800000895d */ /* 0x008fea0003900000 */
[----:B------:R-:W3:Y:S02]  /*4bc0*/  @!P0 SYNCS.PHASECHK.TRANS64 P0, [R0+URZ+0x68], R2 ;  /* 0x00006802000085a7 */ /* 0x000ee400080010ff */
[----:B--23--:R-:W-:Y:S05]  /*4bd0*/  @P0 EXIT ;  /* 0x000000000000094d */ /* 0x00cfea0003800000 */
[----:B------:R-:W-:Y:S05]  /*4be0*/  BRA `(.L_x_81) ;  /* 0xfffffffc00e87947 */ /* 0x000fea000383ffff */
.L_x_66:
[----:B------:R-:W-:-:S06]  /*4bf0*/  UISETP.GE.AND UP1, UPT, UR8, 0x4, UPT ;  /* 0x000000040800788c */ /* 0x000fcc000bf26270 */
[----:B------:R-:W-:-:S13]  /*4c00*/  PLOP3.LUT P0, PT, PT, PT, UP1, 0x80, 0x8 ;  /* 0x000000000008781c */ /* 0x000fda0003f0f018 */
[----:B------:R-:W-:Y:S05]  /*4c10*/  @!P0 EXIT ;  /* 0x000000000000894d */ /* 0x000fea0003800000 */
[----:B------:R-:W-:Y:S01]  /*4c20*/  BAR.SYNC.DEFER_BLOCKING 0x6, 0xa0 ;  /* 0x0182800000007b1d */ /* 0x000fe20000010000 */
[C---:B------:R-:W-:Y:S01]  /*4c30*/  IMAD.SHL.U32 R2, R101.reuse, 0x20, RZ ;  /* 0x0000002065027824 */ /* 0x040fe200078e00ff */
[C---:B------:R-:W-:Y:S01]  /*4c40*/  SHF.L.U32 R46, R101.reuse, 0x10, RZ ;  /* 0x00000010652e7819 */ /* 0x040fe200000006ff */
[C---:B------:R-:W-:Y:S01]  /*4c50*/  IMAD.SHL.U32 R100, R101.reuse, 0x4, RZ ;  /* 0x0000000465647824 */ /* 0x040fe200078e00ff */
[C---:B------:R-:W-:Y:S01]  /*4c60*/  LOP3.LUT R102, R101.reuse, 0x60, RZ, 0xc0, !PT ;  /* 0x0000006065667812 */ /* 0x040fe200078ec0ff */
[----:B------:R-:W-:Y:S01]  /*4c70*/  HFMA2 R97, -RZ, RZ, 0, 5.9604644775390625e-08 ;  /* 0x00000001ff617431 */ /* 0x000fe200000001ff */
[----:B------:R-:W-:Y:S02]  /*4c80*/  UMOV UR48, 0x400 ;  /* 0x0000040000307882 */ /* 0x000fe40000000000 */
[----:B------:R-:W1:Y:S01]  /*4c90*/  LDC R91, c[0x0][0x370] ;  /* 0x0000dc00ff5b7b82 */ /* 0x000e620000000800 */
[----:B------:R-:W-:Y:S01]  /*4ca0*/  ULEA UR48, UR37, UR48, 0x18 ;  /* 0x0000003025307291 */ /* 0x000fe2000f8ec0ff */
[----:B------:R-:W-:Y:S01]  /*4cb0*/  LOP3.LUT R3, R2, 0xc0, RZ, 0xc0, !PT ;  /* 0x000000c002037812 */ /* 0x000fe200078ec0ff */
[----:B------:R-:W-:Y:S01]  /*4cc0*/  HFMA2 R95, -RZ, RZ, 0, 0 ;  /* 0x00000000ff5f7431 */ /* 0x000fe200000001ff */
[----:B------:R-:W-:Y:S01]  /*4cd0*/  LOP3.LUT R99, R101, 0x2, RZ, 0xc0, !PT ;  /* 0x0000000265637812 */ /* 0x000fe200078ec0ff */
[----:B------:R-:W-:Y:S01]  /*4ce0*/  UIADD3 UR4, UPT, UPT, UR48, 0x200, URZ ;  /* 0x0000020030047890 */ /* 0x000fe2000fffe0ff */
[----:B------:R-:W-:Y:S01]  /*4cf0*/  LOP3.LUT R100, R3, 0x18, R100, 0xf8, !PT ;  /* 0x0000001803647812 */ /* 0x000fe200078ef864 */
[----:B------:R-:W-:Y:S01]  /*4d00*/  IMAD.MOV.U32 R45, RZ, RZ, RZ ;  /* 0x000000ffff2d7224 */ /* 0x000fe200078e00ff */
[----:B------:R-:W2:Y:S01]  /*4d10*/  LDC R42, c[0x0][0xb0c] ;  /* 0x0002c300ff2a7b82 */ /* 0x000ea20000000800 */
[----:B------:R-:W-:Y:S01]  /*4d20*/  LOP3.LUT R46, R46, 0x600000, RZ, 0xc0, !PT ;  /* 0x006000002e2e7812 */ /* 0x000fe200078ec0ff */
[----:B------:R-:W-:Y:S01]  /*4d30*/  IMAD.MOV.U32 R105, RZ, RZ, RZ ;  /* 0x000000ffff697224 */ /* 0x000fe200078e00ff */
[----:B------:R-:W-:Y:S01]  /*4d40*/  LOP3.LUT R100, R100, 0xf20, R2, 0xf8, !PT ;  /* 0x00000f2064647812 */ /* 0x000fe200078ef802 */
[----:B------:R-:W-:Y:S01]  /*4d50*/  IMAD.U32 R93, RZ, RZ, UR4 ;  /* 0x00000004ff5d7e24 */ /* 0x000fe2000f8e00ff */
[----:B------:R-:W-:Y:S01]  /*4d60*/  LOP3.LUT R101, R101, 0x4, RZ, 0xc0, !PT ;  /* 0x0000000465657812 */ /* 0x000fe200078ec0ff */
[----:B------:R-:W4:Y:S01]  /*4d70*/  LDCU.64 UR52, c[0x0][0x348] ;  /* 0x00006900ff3477ac */ /* 0x000f220008000a00 */
[----:B------:R-:W-:Y:S01]  /*4d80*/  MOV R96, RZ ;  /* 0x000000ff00607202 */ /* 0x000fe20000000f00 */
[----:B------:R-:W1:Y:S01]  /*4d90*/  LDC R89, c[0x0][0xb20] ;  /* 0x0002c800ff597b82 */ /* 0x000e620000000800 */
[----:B------:R-:W3:Y:S01]  /*4da0*/  LDS R0, [UR48+0x130] ;  /* 0x00013030ff007984 */ /* 0x000ee20008000800 */
[----:B------:R-:W-:Y:S01]  /*4db0*/  IMAD R100, R100, 0x2, R93 ;  /* 0x0000000264647824 */ /* 0x000fe200078e025d */
[----:B------:R-:W1:Y:S03]  /*4dc0*/  LDCU.64 UR38, c[0x0][0x888] ;  /* 0x00011100ff2677ac */ /* 0x000e660008000a00 */
[--C-:B------:R-:W-:Y:S01]  /*4dd0*/  IMAD R99, R99, -0x10, R100.reuse ;  /* 0xfffffff063637824 */ /* 0x100fe200078e0264 */
[----:B------:R-:W1:Y:S01]  /*4de0*/  LDCU.64 UR44, c[0x0][0x890] ;  /* 0x00011200ff2c77ac */ /* 0x000e620008000a00 */
[----:B------:R-:W1:Y:S01]  /*4df0*/  LDC R41, c[0x0][0xb30] ;  /* 0x0002cc00ff297b82 */ /* 0x000e620000000800 */
[----:B------:R-:W-:Y:S01]  /*4e00*/  IMAD R98, R101, -0x10, R100 ;  /* 0xfffffff065627824 */ /* 0x000fe200078e0264 */
[----:B------:R-:W-:Y:S01]  /*4e10*/  UMOV UR49, URZ ;  /* 0x000000ff00317c82 */ /* 0x000fe20008000000 */
[----:B------:R-:W-:-:S05]  /*4e20*/  UMOV UR51, URZ ;  /* 0x000000ff00337c82 */ /* 0x000fca0008000000 */
[----:B------:R-:W1:Y:S08]  /*4e30*/  LDC.64 R84, c[0x0][0xb10] ;  /* 0x0002c400ff547b82 */ /* 0x000e700000000a00 */
[----:B------:R-:W1:Y:S08]  /*4e40*/  LDC.64 R38, c[0x0][0xb18] ;  /* 0x0002c600ff267b82 */ /* 0x000e700000000a00 */
[----:B------:R-:W1:Y:S08]  /*4e50*/  LDC.64 R36, c[0x0][0xb28] ;  /* 0x0002ca00ff247b82 */ /* 0x000e700000000a00 */
[----:B------:R-:W1:Y:S01]  /*4e60*/  LDC.64 R82, c[0x0][0x8b0] ;  /* 0x00022c00ff527b82 */ /* 0x000e620000000a00 */
[----:B---3--:R-:W-:-:S07]  /*4e70*/  IMAD.IADD R46, R0, 0x1, R46 ;  /* 0x00000001002e7824 */ /* 0x008fce00078e022e */
[----:B------:R-:W3:Y:S08]  /*4e80*/  LDC.64 R80, c[0x0][0x8a8] ;  /* 0x00022a00ff507b82 */ /* 0x000ef00000000a00 */
[----:B--2-4-:R-:W1:Y:S02]  /*4e90*/  LDC R90, c[0x0][0x374] ;  /* 0x0000dd00ff5a7b82 */ /* 0x014e640000000800 */
.L_x_125:
[----:B------:R-:W-:Y:S02]  /*4ea0*/  LEA R0, R105, UR48, 0x3 ;  /* 0x0000003069007c11 */ /* 0x000fe4000f8e18ff */
[----:B------:R-:W-:Y:S02]  /*4eb0*/  SHF.L.U32 R2, R95, 0x1f, RZ ;  /* 0x0000001f5f027819 */ /* 0x000fe400000006ff */
[----:B-1----:R-:W-:Y:S02]  /*4ec0*/  LEA R16, R105, UR48, 0x4 ;  /* 0x0000003069107c11 */ /* 0x002fe4000f8e20ff */
[----:B------:R-:W2:Y:S02]  /*4ed0*/  SYNCS.PHASECHK.TRANS64.TRYWAIT P0, [R0+URZ+0x80], R2 ;  /* 0x00008002000075a7 */ /* 0x000ea400080011ff */
[----:B--23--:R-:W-:Y:S05]  /*4ee0*/  @!P0 BRA `(.L_x_82) ;  /* 0x00000048005c8947 */ /* 0x00cfea0003800000 */
.L_x_171:
[----:B------:R-:W4:Y:S01]  /*4ef0*/  LDC.64 R10, c[0x0][0xb10] ;  /* 0x0002c400ff0a7b82 */ /* 0x000f220000000a00 */
[----:B------:R-:W3:Y:S01]  /*4f00*/  LDS.128 R16, [R16+0x110] ;  /* 0x0001100010107984 */ /* 0x000ee20000000c00 */
[----:B-1----:R-:W-:Y:S01]  /*4f10*/  ISETP.NE.AND P1, PT, R41, 0x1, PT ;  /* 0x000000012900780c */ /* 0x002fe20003f25270 */
[----:B--2---:R-:W-:Y:S01]  /*4f20*/  VIADD R0, R0, 0x90 ;  /* 0x0000009000007836 */ /* 0x004fe20000000000 */
[----:B------:R-:W-:Y:S04]  /*4f30*/  ISETP.GE.AND P0, PT, R40, 0x1, PT ;  /* 0x000000012800780c */ /* 0x000fe80003f06270 */
[----:B------:R-:W1:Y:S01]  /*4f40*/  LDC.64 R8, c[0x0][0xb18] ;  /* 0x0002c600ff087b82 */ /* 0x000e620000000a00 */
[----:B------:R-:W-:Y:S01]  /*4f50*/  PRMT R0, RZ, 0x654, R0 ;  /* 0x00000654ff007816 */ /* 0x000fe20000000000 */
[----:B------:R-:W-:Y:S01]  /*4f60*/  @!PT LDS RZ, [RZ] ;  /* 0x00000000fffff984 */ /* 0x000fe20000000800 */
[----:B------:R-:W-:Y:S01]  /*4f70*/  @!PT LDS RZ, [RZ] ;  /* 0x00000000fffff984 */ /* 0x000fe20000000800 */
[----:B------:R-:W-:Y:S01]  /*4f80*/  @!PT LDS RZ, [RZ] ;  /* 0x00000000fffff984 */ /* 0x000fe20000000800 */
[----:B------:R-:W-:Y:S01]  /*4f90*/  @!PT LDS RZ, [RZ] ;  /* 0x00000000fffff984 */ /* 0x000fe20000000800 */
[----:B------:R2:W-:Y:S06]  /*4fa0*/  MEMBAR.ALL.CTA ;  /* 0x0000000000007992 */ /* 0x0005ec0000008000 */
[----:B--2---:R-:W2:Y:S01]  /*4fb0*/  FENCE.VIEW.ASYNC.S ;  /* 0x00000000000073c6 */ /* 0x004ea20000000000 */
[----:B------:R-:W1:Y:S08]  /*4fc0*/  @!P1 LDC R12, c[0x0][0xb20] ;  /* 0x0002c800ff0c9b82 */ /* 0x000e700000000800 */
[----:B------:R-:W1:Y:S01]  /*4fd0*/  @!P1 LDC R7, c[0x0][0xb0c] ;  /* 0x0002c300ff079b82 */ /* 0x000e620000000800 */
[----:B--2---:R2:W-:Y:S01]  /*4fe0*/  SYNCS.ARRIVE.TRANS64.RED.A1T0 RZ, [R0+URZ], RZ ;  /* 0x000000ff00ff79a7 */ /* 0x0045e200081004ff */
[----:B---3--:R-:W-:Y:S04]  /*4ff0*/  LOP3.LUT P4, RZ, R18, 0x1, RZ, 0xc0, !PT ;  /* 0x0000000112ff7812 */ /* 0x008fe8000788c0ff */
[----:B------:R-:W-:Y:S09]  /*5000*/  P2R R103, PR, RZ, 0x10 ;  /* 0x00000010ff677803 */ /* 0x000ff20000000000 */
[----:B------:R-:W-:Y:S02]  /*5010*/  @P4 MOV R44, R16 ;  /* 0x00000010002c4202 */ /* 0x000fe40000000f00 */
[----:B------:R-:W-:Y:S01]  /*5020*/  @P4 LOP3.LUT R43, R17, 0xffff, RZ, 0xc0, !PT ;  /* 0x0000ffff112b4812 */ /* 0x000fe200078ec0ff */
[----:B--2-4-:R-:W-:Y:S06]  /*5030*/  @!P0 BRA `(.L_x_83) ;  /* 0x0000000000a48947 */ /* 0x014fec0003800000 */
[----:B------:R-:W-:Y:S01]  /*5040*/  IMAD.HI.U32 R0, R90, R39, RZ ;  /* 0x000000275a007227 */ /* 0x000fe200078e00ff */
[----:B------:R-:W-:Y:S02]  /*5050*/  ISETP.NE.AND P0, PT, R38, 0x1, PT ;  /* 0x000000012600780c */ /* 0x000fe40003f05270 */
[----:B------:R-:W-:Y:S01]  /*5060*/  ISETP.NE.AND P2, PT, R40, 0x1, PT ;  /* 0x000000012800780c */ /* 0x000fe20003f45270 */
[----:B------:R-:W-:Y:S01]  /*5070*/  IMAD.HI.U32 R4, R91, R84, RZ ;  /* 0x000000545b047227 */ /* 0x000fe200078e00ff */
[----:B------:R-:W-:Y:S02]  /*5080*/  SHF.R.U32.HI R0, RZ, R89, R0 ;  /* 0x00000059ff007219 */ /* 0x000fe40000011600 */
[----:B------:R-:W-:Y:S01]  /*5090*/  ISETP.NE.AND P3, PT, R42, 0x1, PT ;  /* 0x000000012a00780c */ /* 0x000fe20003f65270 */
[----:B------:R-:W-:Y:S01]  /*50a0*/  IMAD.HI.U32 R6, R43, R39, RZ ;  /* 0x000000272b067227 */ /* 0x000fe200078e00ff */
[-C--:B------:R-:W-:Y:S02]  /*50b0*/  SHF.R.U32.HI R4, RZ, R85.reuse, R4 ;  /* 0x00000055ff047219 */ /* 0x080fe40000011604 */
[----:B------:R-:W-:Y:S01]  /*50c0*/  SEL R0, R90, R0, !P0 ;  /* 0x000000005a007207 */ /* 0x000fe20004000000 */
[----:B------:R-:W-:Y:S01]  /*50d0*/  IMAD.HI.U32 R5, R44, R84, RZ ;  /* 0x000000542c057227 */ /* 0x000fe200078e00ff */
[----:B------:R-:W-:Y:S03]  /*50e0*/  SEL R4, R91, R4, !P3 ;  /* 0x000000045b047207 */ /* 0x000fe60005800000 */
[-C--:B------:R-:W-:Y:S01]  /*50f0*/  IMAD.HI.U32 R3, R0, R36.reuse, RZ ;  /* 0x0000002400037227 */ /* 0x080fe200078e00ff */
[----:B------:R-:W-:Y:S03]  /*5100*/  SHF.R.U32.HI R5, RZ, R85, R5 ;  /* 0x00000055ff057219 */ /* 0x000fe60000011605 */
[----:B------:R-:W-:Y:S01]  /*5110*/  IMAD.HI.U32 R2, R4, R36, RZ ;  /* 0x0000002404027227 */ /* 0x000fe200078e00ff */
[----:B------:R-:W-:Y:S02]  /*5120*/  @P2 SHF.R.U32.HI R0, RZ, R37, R3 ;  /* 0x00000025ff002219 */ /* 0x000fe40000011603 */
[----:B------:R-:W-:Y:S02]  /*5130*/  SHF.R.U32.HI R3, RZ, R89, R6 ;  /* 0x00000059ff037219 */ /* 0x000fe40000011606 */
[----:B------:R-:W-:Y:S01]  /*5140*/  @P2 SHF.R.U32.HI R4, RZ, R37, R2 ;  /* 0x00000025ff042219 */ /* 0x000fe20000011602 */
[----:B------:R-:W-:Y:S01]  /*5150*/  IMAD R0, R40, R0, RZ ;  /* 0x0000000028007224 */ /* 0x000fe200078e02ff */
[----:B------:R-:W-:Y:S02]  /*5160*/  SEL R3, R43, R3, !P0 ;  /* 0x000000032b037207 */ /* 0x000fe40004000000 */
[----:B------:R-:W-:Y:S01]  /*5170*/  SEL R2, R44, R5, !P3 ;  /* 0x000000052c027207 */ /* 0x000fe20005800000 */
[----:B------:R-:W-:Y:S01]  /*5180*/  IMAD R5, R40, R4, RZ ;  /* 0x0000000428057224 */ /* 0x000fe200078e02ff */
[C---:B------:R-:W-:Y:S01]  /*5190*/  ISETP.GE.AND P0, PT, R3.reuse, R0, PT ;  /* 0x000000000300720c */ /* 0x040fe20003f06270 */
[C---:B------:R-:W-:Y:S03]  /*51a0*/  IMAD.HI.U32 R0, R3.reuse, R36, RZ ;  /* 0x0000002403007227 */ /* 0x040fe600078e00ff */
[C---:B------:R-:W-:Y:S02]  /*51b0*/  ISETP.GE.OR P0, PT, R2.reuse, R5, P0 ;  /* 0x000000050200720c */ /* 0x040fe40000706670 */
[----:B------:R-:W-:Y:S04]  /*51c0*/  SHF.R.U32.HI R0, RZ, R37, R0 ;  /* 0x00000025ff007219 */ /* 0x000fe80000011600 */
[C---:B------:R-:W-:Y:S05]  /*51d0*/  SEL R6, R3.reuse, R0, !P2 ;  /* 0x0000000003067207 */ /* 0x040fea0005000000 */
        /* <DEDUP_REMOVED lines=14> */
[----:B------:R-:W-:Y:S07]  /*52c0*/  IMAD R43, R3, R38, R43 ;  /* 0x00000026032b7224 */ /* 0x000fee00078e022b */
.L_x_83:
[----:B-1----:R-:W-:Y:S01]  /*52d0*/  @!P1 ISETP.NE.AND P0, PT, R8, 0x1, PT ;  /* 0x000000010800980c */ /* 0x002fe20003f05270 */
[----:B------:R-:W-:Y:S01]  /*52e0*/  @!P1 IMAD.HI.U32 R2, R43, R9, RZ ;  /* 0x000000092b029227 */ /* 0x000fe200078e00ff */
[----:B------:R-:W-:Y:S01]  /*52f0*/  R2UR UR42, R15 ;  /* 0x000000000f2a72ca */ /* 0x000fe200000e0000 */
[----:B------:R-:W-:Y:S01]  /*5300*/  BSSY.RECONVERGENT B6, `(.L_x_84) ;  /* 0x0000031000067945 */ /* 0x000fe20003800200 */
[----:B------:R-:W-:Y:S01]  /*5310*/  R2UR UR41, R14 ;  /* 0x000000000e2972ca */ /* 0x000fe200000e0000 */
[C---:B------:R-:W-:Y:S01]  /*5320*/  @!P1 IMAD.HI.U32 R0, R44.reuse, R10, RZ ;  /* 0x0000000a2c009227 */ /* 0x040fe200078e00ff */
[----:B------:R-:W-:Y:S02]  /*5330*/  @!P1 SHF.R.U32.HI R2, RZ, R12, R2 ;  /* 0x0000000cff029219 */ /* 0x000fe40000011602 */
[----:B------:R-:W-:Y:S01]  /*5340*/  @!P1 ISETP.NE.AND P2, PT, R7, 0x1, PT ;  /* 0x000000010700980c */ /* 0x000fe20003f45270 */
[----:B------:R-:W-:Y:S01]  /*5350*/  VIADD R105, R105, 0x1 ;  /* 0x0000000169697836 */ /* 0x000fe20000000000 */
[----:B------:R-:W-:Y:S02]  /*5360*/  @!P1 SEL R2, R43, R2, !P0 ;  /* 0x000000022b029207 */ /* 0x000fe40004000000 */
[----:B------:R-:W-:Y:S02]  /*5370*/  @!P1 SHF.R.U32.HI R0, RZ, R11, R0 ;  /* 0x0000000bff009219 */ /* 0x000fe40000011600 */
[----:B------:R-:W-:Y:S01]  /*5380*/  LOP3.LUT P0, RZ, R93, 0x1b0, RZ, 0xc0, !PT ;  /* 0x000001b05dff7812 */ /* 0x000fe2000780c0ff */
[----:B------:R-:W-:Y:S01]  /*5390*/  USHF.L.U32 UR42, UR42, 0x7, URZ ;  /* 0x000000072a2a7899 */ /* 0x000fe200080006ff */
[----:B------:R-:W-:Y:S01]  /*53a0*/  @!P1 SEL R3, R44, R0, !P2 ;  /* 0x000000002c039207 */ /* 0x000fe20005000000 */
[----:B------:R-:W-:Y:S01]  /*53b0*/  USHF.L.U32 UR41, UR41, 0x7, URZ ;  /* 0x0000000729297899 */ /* 0x000fe200080006ff */
[----:B------:R-:W-:Y:S03]  /*53c0*/  @P4 SHF.R.U32.HI R94, RZ, 0x10, R17 ;  /* 0x00000010ff5e4819 */ /* 0x000fe60000011611 */
[----:B------:R-:W-:Y:S02]  /*53d0*/  @!P1 IMAD.IADD R0, R2, 0x1, -R3 ;  /* 0x0000000102009824 */ /* 0x000fe400078e0a03 */
[----:B------:R-:W-:Y:S02]  /*53e0*/  @!P1 IMAD.IADD R2, R3, 0x1, -R2 ;  /* 0x0000000103029824 */ /* 0x000fe400078e0a02 */
[----:B------:R-:W-:Y:S02]  /*53f0*/  @!P1 IMAD R44, R0, R7, R44 ;  /* 0x00000007002c9224 */ /* 0x000fe400078e022c */
[----:B------:R-:W-:Y:S01]  /*5400*/  @!P1 IMAD R43, R2, R8, R43 ;  /* 0x00000008022b9224 */ /* 0x000fe200078e022b */
[----:B------:R-:W-:Y:S06]  /*5410*/  @!P0 BRA `(.L_x_85) ;  /* 0x00000000007c8947 */ /* 0x000fec0003800000 */
[----:B------:R-:W1:Y:S01]  /*5420*/  LDCU.64 UR8, c[0x4][0x80] ;  /* 0x01001000ff0877ac */ /* 0x000e620008000a00 */
[----:B------:R-:W-:Y:S01]  /*5430*/  MOV R2, 0x0 ;  /* 0x0000000000027802 */ /* 0x000fe20000000f00 */
[----:B------:R-:W-:Y:S02]  /*5440*/  HFMA2 R12, -RZ, RZ, 0, 5.9604644775390625e-08 ;  /* 0x00000001ff0c7431 */ /* 0x000fe400000001ff */
[----:B------:R-:W-:Y:S01]  /*5450*/  IMAD.MOV.U32 R8, RZ, RZ, 0x70 ;  /* 0x00000070ff087424 */ /* 0x000fe200078e00ff */
[----:B------:R2:W3:Y:S01]  /*5460*/  LDC.64 R14, c[0x4][R2] ;  /* 0x01000000020e7b82 */ /* 0x0004e20000000a00 */
[----:B------:R-:W4:Y:S01]  /*5470*/  LDCU.64 UR6, c[0x4][0x88] ;  /* 0x01001100ff0677ac */ /* 0x000f220008000a00 */
[----:B------:R-:W-:Y:S01]  /*5480*/  IMAD.MOV.U32 R13, RZ, RZ, RZ ;  /* 0x000000ffff0d7224 */ /* 0x000fe200078e00ff */
[----:B------:R-:W2:Y:S01]  /*5490*/  LDCU.64 UR4, c[0x4][0x8] ;  /* 0x01000100ff0477ac */ /* 0x000ea20008000a00 */
[----:B-1----:R-:W-:Y:S01]  /*54a0*/  MOV R5, UR9 ;  /* 0x0000000900057c02 */ /* 0x002fe20008000f00 */
[----:B------:R-:W-:Y:S01]  /*54b0*/  IMAD.U32 R4, RZ, RZ, UR8 ;  /* 0x00000008ff047e24 */ /* 0x000fe2000f8e00ff */
[----:B----4-:R-:W-:Y:S01]  /*54c0*/  MOV R7, UR7 ;  /* 0x0000000700077c02 */ /* 0x010fe20008000f00 */
[----:B------:R-:W-:Y:S01]  /*54d0*/  IMAD.U32 R6, RZ, RZ, UR6 ;  /* 0x00000006ff067e24 */ /* 0x000fe2000f8e00ff */
[----:B--2---:R-:W-:Y:S01]  /*54e0*/  MOV R11, UR5 ;  /* 0x00000005000b7c02 */ /* 0x004fe20008000f00 */
[----:B------:R-:W-:Y:S02]  /*54f0*/  IMAD.U32 R10, RZ, RZ, UR4 ;  /* 0x00000004ff0a7e24 */ /* 0x000fe4000f8e00ff */
[----:B------:R-:W-:Y:S07]  /*5500*/  LEPC R20, `(.L_x_86) ;  /* 0x000000001014794e */ /* 0x000fee0000000000 */
[----:B---3-5:R-:W-:Y:S05]  /*5510*/  CALL.ABS.NOINC R14 ;  /* 0x000000000e007343 */ /* 0x028fea0003c00000 */
.L_x_86:
[----:B------:R-:W1:Y:S01]  /*5520*/  LDCU.64 UR8, c[0x4][0x80] ;  /* 0x01001000ff0877ac */ /* 0x000e620008000a00 */
[----:B------:R-:W2:Y:S01]  /*5530*/  LDC.64 R2, c[0x4][R2] ;  /* 0x0100000002027b82 */ /* 0x000ea20000000a00 */
[----:B------:R-:W-:Y:S02]  /*5540*/  HFMA2 R12, -RZ, RZ, 0, 5.9604644775390625e-08 ;  /* 0x00000001ff0c7431 */ /* 0x000fe400000001ff */
[----:B------:R-:W-:Y:S02]  /*5550*/  IMAD.MOV.U32 R8, RZ, RZ, 0x70 ;  /* 0x00000070ff087424 */ /* 0x000fe400078e00ff */
[----:B------:R-:W-:Y:S01]  /*5560*/  IMAD.MOV.U32 R13, RZ, RZ, RZ ;  /* 0x000000ffff0d7224 */ /* 0x000fe200078e00ff */
[----:B------:R-:W3:Y:S01]  /*5570*/  LDCU.64 UR6, c[0x4][0x88] ;  /* 0x01001100ff0677ac */ /* 0x000ee20008000a00 */
[----:B------:R-:W4:Y:S01]  /*5580*/  LDCU.64 UR4, c[0x4][0x8] ;  /* 0x01000100ff0477ac */ /* 0x000f220008000a00 */
[----:B-1----:R-:W-:Y:S02]  /*5590*/  MOV R4, UR8 ;  /* 0x0000000800047c02 */ /* 0x002fe40008000f00 */
[----:B------:R-:W-:Y:S02]  /*55a0*/  MOV R5, UR9 ;  /* 0x0000000900057c02 */ /* 0x000fe40008000f00 */
[----:B---3--:R-:W-:Y:S01]  /*55b0*/  MOV R7, UR7 ;  /* 0x0000000700077c02 */ /* 0x008fe20008000f00 */
[----:B------:R-:W-:Y:S01]  /*55c0*/  IMAD.U32 R6, RZ, RZ, UR6 ;  /* 0x00000006ff067e24 */ /* 0x000fe2000f8e00ff */
[----:B----4-:R-:W-:Y:S01]  /*55d0*/  MOV R11, UR5 ;  /* 0x00000005000b7c02 */ /* 0x010fe20008000f00 */
[----:B------:R-:W-:Y:S02]  /*55e0*/  IMAD.U32 R10, RZ, RZ, UR4 ;  /* 0x00000004ff0a7e24 */ /* 0x000fe4000f8e00ff */
[----:B------:R-:W-:Y:S07]  /*55f0*/  LEPC R20, `(.L_x_85) ;  /* 0x000000001014794e */ /* 0x000fee0000000000 */
[----:B--2---:R-:W-:Y:S05]  /*5600*/  CALL.ABS.NOINC R2 ;  /* 0x0000000002007343 */ /* 0x004fea0003c00000 */
.L_x_85:
[----:B------:R-:W-:Y:S05]  /*5610*/  BSYNC.RECONVERGENT B6 ;  /* 0x0000000000067941 */ /* 0x000fea0003800200 */
.L_x_84:
[----:B------:R-:W-:Y:S01]  /*5620*/  ISETP.NE.U32.AND P4, PT, R82, RZ, PT ;  /* 0x000000ff5200720c */ /* 0x000fe20003f85070 */
[----:B------:R-:W-:Y:S01]  /*5630*/  UISETP.NE.AND UP2, UPT, UR50, URZ, UPT ;  /* 0x000000ff3200728c */ /* 0x000fe2000bf45270 */
[----:B------:R-:W-:Y:S01]  /*5640*/  ISETP.NE.U32.AND P2, PT, RZ, UR38, PT ;  /* 0x00000026ff007c0c */ /* 0x000fe2000bf45070 */
[----:B------:R-:W-:Y:S01]  /*5650*/  UISETP.NE.U32.AND UP1, UPT, UR44, URZ, UPT ;  /* 0x000000ff2c00728c */ /* 0x000fe2000bf25070 */
[----:B------:R-:W-:Y:S01]  /*5660*/  ISETP.NE.AND.EX P4, PT, R83, RZ, PT, P4 ;  /* 0x000000ff5300720c */ /* 0x000fe20003f85340 */
[----:B------:R-:W-:Y:S01]  /*5670*/  UPLOP3.LUT UP0, UPT, UPT, UPT, UPT, 0x40, 0x4 ;  /* 0x000000000004789c */ /* 0x000fe20003f0e870 */
[----:B------:R-:W-:Y:S01]  /*5680*/  ISETP.NE.AND.EX P2, PT, RZ, UR39, PT, P2 ;  /* 0x00000027ff007c0c */ /* 0x000fe2000bf45320 */
[----:B------:R-:W-:Y:S01]  /*5690*/  UISETP.NE.AND.EX UP1, UPT, UR45, URZ, UPT, UP1 ;  /* 0x000000ff2d00728c */ /* 0x000fe2000bf25310 */
[----:B------:R-:W-:Y:S04]  /*56a0*/  PLOP3.LUT P1, PT, PT, PT, UP2, 0x80, 0x8 ;  /* 0x000000000008781c */ /* 0x000fe80003f2f028 */
[----:B------:R-:W-:Y:S06]  /*56b0*/  @UP2 UPLOP3.LUT UP0, UPT, UPT, UPT, UP1, 0x80, 0x8 ;  /* 0x000000000008289c */ /* 0x000fec0003f0f010 */
[----:B------:R-:W-:Y:S01]  /*56c0*/  PLOP3.LUT P0, PT, PT, PT, UP0, 0x80, 0x8 ;  /* 0x000000000008781c */ /* 0x000fe20003f0f008 */
[----:B------:R-:W-:Y:S01]  /*56d0*/  @!UPT UIADD3 URZ, UPT, UPT, URZ, URZ, URZ ;  /* 0x000000fffffff290 */ /* 0x000fe2000fffe0ff */
[----:B------:R-:W-:Y:S11]  /*56e0*/  BRA.U !UP1, `(.L_x_87) ;  /* 0x0000000109387547 */ /* 0x000ff6000b800000 */
[----:B------:R-:W-:Y:S01]  /*56f0*/  UISETP.NE.U32.AND UP0, UPT, UR38, URZ, UPT ;  /* 0x000000ff2600728c */ /* 0x000fe2000bf05070 */
[----:B------:R-:W-:Y:S02]  /*5700*/  HFMA2 R0, -RZ, RZ, 0, 5.9604644775390625e-08 ;  /* 0x00000001ff007431 */ /* 0x000fe400000001ff */
[----:B------:R-:W-:Y:S01]  /*5710*/  IMAD.MOV.U32 R88, RZ, RZ, 0x1 ;  /* 0x00000001ff587424 */ /* 0x000fe200078e00ff */
[----:B------:R-:W-:Y:S06]  /*5720*/  UISETP.NE.AND.EX UP0, UPT, UR39, URZ, UPT, UP0 ;  /* 0x000000ff2700728c */ /* 0x000fec000bf05300 */
[----:B------:R-:W-:Y:S05]  /*5730*/  PLOP3.LUT P3, PT, PT, PT, UP0, 0x80, 0x8 ;  /* 0x000000000008781c */ /* 0x000fea0003f6f008 */
[----:B------:R-:W1:Y:S01]  /*5740*/  @UP0 LDCU.64 UR6, c[0x0][0x888] ;  /* 0x00011100ff0607ac */ /* 0x000e620008000a00 */
[----:B------:R-:W-:Y:S07]  /*5750*/  @UP0 UIMAD UR4, UR36, UR44, URZ ;  /* 0x0000002c240402a4 */ /* 0x000fee000f8e02ff */
[----:B------:R-:W-:Y:S01]  /*5760*/  @!P3 PRMT R88, R0, 0x7610, R88 ;  /* 0x000076100058b816 */ /* 0x000fe20000000058 */
[----:B-1----:R-:W-:Y:S03]  /*5770*/  @UP0 UIMAD.WIDE UR6, UR4, 0x4, UR6 ;  /* 0x00000004040608a5 */ /* 0x002fe6000f8e0206 */
[----:B------:R-:W1:Y:S03]  /*5780*/  @!UP0 LDCU UR4, c[0x0][0x880] ;  /* 0x00011000ff0487ac */ /* 0x000e660008000800 */
[----:B------:R-:W-:Y:S01]  /*5790*/  IMAD.U32 R2, RZ, RZ, UR6 ;  /* 0x00000006ff027e24 */ /* 0x000fe2000f8e00ff */
[----:B------:R-:W-:Y:S05]  /*57a0*/  MOV R3, UR7 ;  /* 0x0000000700037c02 */ /* 0x000fea0008000f00 */
[----:B-----5:R2:W5:Y:S02]  /*57b0*/  @P3 LDG.E R49, desc[UR46][R2.64] ;  /* 0x0000002e02313981 */ /* 0x020564000c1e1900 */
[----:B-12---:R-:W-:Y:S02]  /*57c0*/  @!P3 IMAD.U32 R49, RZ, RZ, UR4 ;  /* 0x00000004ff31be24 */ /* 0x006fe4000f8e00ff */
.L_x_87:
[----:B------:R-:W-:Y:S05]  /*57d0*/  @!P4 BRA `(.L_x_88) ;  /* 0x000000000020c947 */ /* 0x000fea0003800000 */
[----:B------:R-:W-:Y:S04]  /*57e0*/  ISETP.NE.U32.AND P3, PT, R80, RZ, PT ;  /* 0x000000ff5000720c */ /* 0x000fe80003f65070 */
[----:B------:R-:W-:Y:S11]  /*57f0*/  ISETP.NE.AND.EX P3, PT, R81, RZ, PT, P3 ;  /* 0x000000ff5100720c */ /* 0x000ff60003f65330 */
[----:B------:R-:W-:Y:S02]  /*5800*/  @!UPT UIADD3 URZ, UPT, UPT, URZ, URZ, URZ ;  /* 0x000000fffffff290 */ /* 0x000fe4000fffe0ff */
[----:B------:R-:W1:Y:S01]  /*5810*/  @P3 LDC.64 R2, c[0x0][0x8a8] ;  /* 0x00022a00ff023b82 */ /* 0x000e620000000a00 */
[----:B------:R-:W-:Y:S04]  /*5820*/  @P3 IMAD R0, R82, UR36, RZ ;  /* 0x0000002452003c24 */ /* 0x000fe8000f8e02ff */
[----:B-1----:R-:W-:Y:S05]  /*5830*/  @P3 IMAD.WIDE R2, R0, 0x4, R2 ;  /* 0x0000000400023825 */ /* 0x002fea00078e0202 */
[----:B-----5:R1:W5:Y:S02]  /*5840*/  @P3 LDG.E R47, desc[UR46][R2.64] ;  /* 0x0000002e022f3981 */ /* 0x020364000c1e1900 */
[----:B-1----:R-:W2:Y:S02]  /*5850*/  @!P3 LDC R47, c[0x0][0x8a0] ;  /* 0x00022800ff2fbb82 */ /* 0x002ea40000000800 */
.L_x_88:
[----:B-----5:R-:W-:Y:S01]  /*5860*/  FSETP.NEU.AND P3, PT, R49, RZ, PT ;  /* 0x000000ff3100720b */ /* 0x020fe20003f6d000 */
[----:B------:R-:W-:Y:S01]  /*5870*/  BSSY B1, `(.L_x_89) ;  /* 0x0000039000017945 */ /* 0x000fe20003800000 */
[----:B------:R-:W-:Y:S01]  /*5880*/  SEL R3, RZ, 0xffffffff, P2 ;  /* 0xffffffffff037807 */ /* 0x000fe20001000000 */
[----:B------:R-:W-:Y:S01]  /*5890*/  IMAD.MOV.U32 R66, RZ, RZ, 0x1 ;  /* 0x00000001ff427424 */ /* 0x000fe200078e00ff */
[----:B------:R-:W-:Y:S01]  /*58a0*/  @P1 LOP3.LUT P2, RZ, R88, 0xff, RZ, 0xc0, !PT ;  /* 0x000000ff58ff1812 */ /* 0x000fe2000784c0ff */
[----:B------:R-:W-:Y:S01]  /*58b0*/  IMAD R48, R45, 0x80, R46 ;  /* 0x000000802d307824 */ /* 0x000fe200078e022e */
[----:B------:R-:W-:Y:S01]  /*58c0*/  @P1 SEL R0, RZ, 0xffffffff, P3 ;  /* 0xffffffffff001807 */ /* 0x000fe20001800000 */
[----:B------:R-:W-:Y:S01]  /*58d0*/  IMAD R106, R101, -0x10, R99 ;  /* 0xfffffff0656a7824 */ /* 0x000fe200078e0263 */
[----:B------:R-:W-:Y:S01]  /*58e0*/  LOP3.LUT R97, R97, 0x1, RZ, 0x3c, !PT ;  /* 0x0000000161617812 */ /* 0x000fe200078e3cff */
[----:B------:R-:W-:Y:S01]  /*58f0*/  IMAD.MOV.U32 R65, RZ, RZ, RZ ;  /* 0x000000ffff417224 */ /* 0x000fe200078e00ff */
[----:B------:R-:W-:Y:S02]  /*5900*/  @P0 SEL R0, R3, R0, !P2 ;  /* 0x0000000003000207 */ /* 0x000fe40005000000 */
[----:B------:R-:W-:Y:S02]  /*5910*/  CS2R R78, SRZ ;  /* 0x00000000004e7805 */ /* 0x000fe4000001ff00 */
[----:B------:R-:W-:Y:S02]  /*5920*/  LEA R64, R45, UR48, 0x3 ;  /* 0x000000302d407c11 */ /* 0x000fe4000f8e18ff */
[----:B------:R-:W-:Y:S02]  /*5930*/  CS2R R76, SRZ ;  /* 0x00000000004c7805 */ /* 0x000fe4000001ff00 */
[----:B------:R-:W-:Y:S02]  /*5940*/  @P1 LOP3.LUT R0, R0, 0x1, RZ, 0xc0, !PT ;  /* 0x0000000100001812 */ /* 0x000fe400078ec0ff */
[----:B------:R-:W-:Y:S02]  /*5950*/  CS2R R70, SRZ ;  /* 0x0000000000467805 */ /* 0x000fe4000001ff00 */
[----:B------:R-:W-:Y:S02]  /*5960*/  PLOP3.LUT P2, PT, PT, PT, UP1, 0x80, 0x8 ;  /* 0x000000000008781c */ /* 0x000fe40003f4f018 */
[----:B------:R-:W-:Y:S02]  /*5970*/  CS2R R68, SRZ ;  /* 0x0000000000447805 */ /* 0x000fe4000001ff00 */
[----:B------:R-:W-:Y:S02]  /*5980*/  ISETP.NE.U32.OR P5, PT, R0, 0x1, !P1 ;  /* 0x000000010000780c */ /* 0x000fe40004fa5470 */
[----:B------:R-:W-:Y:S02]  /*5990*/  CS2R R62, SRZ ;  /* 0x00000000003e7805 */ /* 0x000fe4000001ff00 */
[----:B------:R-:W-:Y:S02]  /*59a0*/  LOP3.LUT P4, R104, R88, 0xff, RZ, 0xc0, !PT ;  /* 0x000000ff58687812 */ /* 0x000fe4000788c0ff */
[----:B------:R-:W-:Y:S02]  /*59b0*/  CS2R R60, SRZ ;  /* 0x00000000003c7805 */ /* 0x000fe4000001ff00 */
[----:B------:R-:W-:Y:S02]  /*59c0*/  SEL R2, RZ, 0xffffffff, P3 ;  /* 0xffffffffff027807 */ /* 0x000fe40001800000 */
[----:B------:R-:W-:Y:S02]  /*59d0*/  CS2R R58, SRZ ;  /* 0x00000000003a7805 */ /* 0x000fe4000001ff00 */
[----:B------:R-:W-:Y:S02]  /*59e0*/  P2R R107, PR, RZ, 0x20 ;  /* 0x00000020ff6b7803 */ /* 0x000fe40000000000 */
[----:B------:R-:W-:Y:S02]  /*59f0*/  CS2R R56, SRZ ;  /* 0x0000000000387805 */ /* 0x000fe4000001ff00 */
[----:B------:R-:W-:Y:S02]  /*5a00*/  @P2 SEL R2, R3, R2, !P4 ;  /* 0x0000000203022207 */ /* 0x000fe40006000000 */
[----:B------:R-:W-:Y:S02]  /*5a10*/  @P5 SHF.L.U32 R0, R97, 0x1f, RZ ;  /* 0x0000001f61005819 */ /* 0x000fe400000006ff */
[----:B------:R-:W-:Y:S02]  /*5a20*/  LOP3.LUT R2, R2, 0x1, RZ, 0xc0, !PT ;  /* 0x0000000102027812 */ /* 0x000fe400078ec0ff */
[----:B------:R1:W3:Y:S02]  /*5a30*/  @P5 SYNCS.PHASECHK.TRANS64.TRYWAIT P1, [UR48+0x30], R0 ;  /* 0x00003000ff0055a7 */ /* 0x0002e40008021130 */
[----:B------:R-:W-:Y:S04]  /*5a40*/  ISETP.NE.U32.AND P2, PT, R2, 0x1, PT ;  /* 0x000000010200780c */ /* 0x000fe80003f45070 */
[----:B------:R-:W-:Y:S02]  /*5a50*/  P2R R67, PR, RZ, 0x4 ;  /* 0x00000004ff437803 */ /* 0x000fe40000000000 */
[----:B-1----:R-:W-:Y:S04]  /*5a60*/  SHF.L.U32 R0, R96, 0x1f, RZ ;  /* 0x0000001f60007819 */ /* 0x002fe800000006ff */
[----:B------:R1:W4:Y:S01]  /*5a70*/  SYNCS.PHASECHK.TRANS64.TRYWAIT P0, [R64+URZ+0xa0], R0 ;  /* 0x0000a000400075a7 */ /* 0x00032200080011ff */
[----:B---3--:R-:W-:Y:S01]  /*5a80*/  @P5 SEL R66, RZ, 0x1, !P1 ;  /* 0x00000001ff425807 */ /* 0x008fe20004800000 */
[----:B-1----:R-:W-:Y:S06]  /*5a90*/  @!P5 BRA `(.L_x_90) ;  /* 0x000000000058d947 */ /* 0x002fec0003800000 */
[----:B------:R-:W-:Y:S01]  /*5aa0*/  IMAD.MOV.U32 R79, RZ, RZ, RZ ;  /* 0x000000ffff4f7224 */ /* 0x000fe200078e00ff */
[----:B------:R-:W-:Y:S01]  /*5ab0*/  ISETP.NE.AND P1, PT, R66, RZ, PT ;  /* 0x000000ff4200720c */ /* 0x000fe20003f25270 */
[----:B------:R-:W-:Y:S01]  /*5ac0*/  BSSY B0, `(.L_x_91) ;  /* 0x000000c000007945 */ /* 0x000fe20003800000 */
[----:B------:R-:W-:Y:S02]  /*5ad0*/  CS2R R58, SRZ ;  /* 0x00000000003a7805 */ /* 0x000fe4000001ff00 */
[----:B------:R-:W-:Y:S02]  /*5ae0*/  CS2R R56, SRZ ;  /* 0x0000000000387805 */ /* 0x000fe4000001ff00 */
[----:B------:R-:W-:Y:S02]  /*5af0*/  CS2R R62, SRZ ;  /* 0x00000000003e7805 */ /* 0x000fe4000001ff00 */
[----:B------:R-:W-:Y:S02]  /*5b00*/  CS2R R60, SRZ ;  /* 0x00000000003c7805 */ /* 0x000fe4000001ff00 */
[----:B------:R-:W-:Y:S02]  /*5b10*/  CS2R R70, SRZ ;  /* 0x0000000000467805 */ /* 0x000fe4000001ff00 */
[----:B------:R-:W-:Y:S02]  /*5b20*/  CS2R R68, SRZ ;  /* 0x0000000000447805 */ /* 0x000fe4000001ff00 */
[----:B------:R-:W-:Y:S01]  /*5b30*/  CS2R R76, SRZ ;  /* 0x00000000004c7805 */ /* 0x000fe2000001ff00 */
[----:B------:R-:W-:Y:S06]  /*5b40*/  @P1 BRA `(.L_x_92) ;  /* 0x00000000000c1947 */ /* 0x000fec0003800000 */
[----:B------:R-:W-:Y:S04]  /*5b50*/  SHF.L.U32 R3, R97, 0x1f, RZ ;  /* 0x0000001f61037819 */ /* 0x000fe800000006ff */
[----:B------:R-:W1:Y:S02]  /*5b60*/  SYNCS.PHASECHK.TRANS64.TRYWAIT P1, [UR48+0x30], R3 ;  /* 0x00003003ff0075a7 */ /* 0x000e640008021130 */
[----:B-1----:R-:W-:Y:S05]  /*5b70*/  @!P1 BRA `(.L_x_93) ;  /* 0x0000003c004c9947 */ /* 0x002fea0003800000 */
.L_x_92:
[----:B------:R-:W-:Y:S05]  /*5b80*/  BSYNC B0 ;  /* 0x0000000000007941 */ /* 0x000fea0003800000 */
.L_x_91:
[----:B------:R-:W-:Y:S01]  /*5b90*/  ISETP.NE.AND P1, PT, R67, RZ, PT ;  /* 0x000000ff4300720c */ /* 0x000fe20003f25270 */
[----:B------:R-:W-:Y:S11]  /*5ba0*/  HFMA2 R65, -RZ, RZ, 0, 5.9604644775390625e-08 ;  /* 0x00000001ff417431 */ /* 0x000ff600000001ff */
[----:B------:R-:W-:Y:S01]  /*5bb0*/  @!UPT UIADD3 URZ, UPT, UPT, URZ, URZ, URZ ;  /* 0x000000fffffff290 */ /* 0x000fe2000fffe0ff */
[----:B------:R3:W1:Y:S04]  /*5bc0*/  @P1 LDS.128 R56, [R100] ;  /* 0x0000000064381984 */ /* 0x0006680000000c00 */
[----:B------:R3:W1:Y:S04]  /*5bd0*/  @P1 LDS.128 R60, [R99+0x10] ;  /* 0x00001000633c1984 */ /* 0x0006680000000c00 */
[----:B------:R3:W1:Y:S04]  /*5be0*/  @P1 LDS.128 R68, [R98+0x20] ;  /* 0x0000200062441984 */ /* 0x0006680000000c00 */
[----:B------:R3:W1:Y:S02]  /*5bf0*/  @P1 LDS.128 R76, [R106+0x30] ;  /* 0x000030006a4c1984 */ /* 0x0006640000000c00 */
.L_x_90:
[----:B------:R-:W-:Y:S05]  /*5c00*/  BSYNC B1 ;  /* 0x0000000000017941 */ /* 0x000fea0003800000 */
.L_x_89:
[----:B-1----:R-:W-:Y:S04]  /*5c10*/  SHF.R.U32.HI R2, RZ, 0x15, R48 ;  /* 0x00000015ff027819 */ /* 0x002fe80000011630 */
[----:B------:R-:W-:Y:S01]  /*5c20*/  LOP3.LUT P1, RZ, R2, 0x3, R92, 0x48, !PT ;  /* 0x0000000302ff7812 */ /* 0x000fe2000782485c */
[----:B------:R-:W-:Y:S01]  /*5c30*/  @!UPT UIADD3 URZ, UPT, UPT, URZ, URZ, URZ ;  /* 0x000000fffffff290 */ /* 0x000fe2000fffe0ff */
[----:B----4-:R-:W-:Y:S11]  /*5c40*/  @P0 BRA `(.L_x_94) ;  /* 0x0000000000080947 */ /* 0x010ff60003800000 */
[----:B------:R-:W1:Y:S02]  /*5c50*/  SYNCS.PHASECHK.TRANS64.TRYWAIT P0, [R64+URZ+0xa0], R0 ;  /* 0x0000a000400075a7 */ /* 0x000e6400080011ff */
[----:B-1----:R-:W-:Y:S05]  /*5c60*/  @!P0 BRA `(.L_x_95) ;  /* 0x0000003c00288947 */ /* 0x002fea0003800000 */
.L_x_94:
[----:B------:R-:W-:Y:S05]  /*5c70*/  @!P1 BRA `(.L_x_96) ;  /* 0x0000000000409947 */ /* 0x000fea0003800000 */
[----:B------:R-:W4:Y:S01]  /*5c80*/  LDCU.64 UR8, c[0x4][0x70] ;  /* 0x01000e00ff0877ac */ /* 0x000f220008000a00 */
[----:B------:R-:W-:Y:S01]  /*5c90*/  MOV R3, 0x0 ;  /* 0x0000000000037802 */ /* 0x000fe20000000f00 */
[----:B------:R-:W-:Y:S02]  /*5ca0*/  HFMA2 R12, -RZ, RZ, 0, 5.9604644775390625e-08 ;  /* 0x00000001ff0c7431 */ /* 0x000fe400000001ff */
[----:B------:R-:W-:Y:S02]  /*5cb0*/  IMAD.MOV.U32 R8, RZ, RZ, 0x192 ;  /* 0x00000192ff087424 */ /* 0x000fe400078e00ff */
[----:B------:R-:W-:Y:S01]  /*5cc0*/  IMAD.MOV.U32 R13, RZ, RZ, RZ ;  /* 0x000000ffff0d7224 */ /* 0x000fe200078e00ff */
[----:B------:R-:W5:Y:S01]  /*5cd0*/  LDCU.64 UR6, c[0x4][0x78] ;  /* 0x01000f00ff0677ac */ /* 0x000f620008000a00 */
[----:B------:R-:W1:Y:S01]  /*5ce0*/  LDC.64 R2, c[0x4][R3] ;  /* 0x0100000003027b82 */ /* 0x000e620000000a00 */
[----:B------:R-:W2:Y:S01]  /*5cf0*/  LDCU.64 UR4, c[0x4][0x10] ;  /* 0x01000200ff0477ac */ /* 0x000ea20008000a00 */
[----:B----4-:R-:W-:Y:S01]  /*5d00*/  MOV R5, UR9 ;  /* 0x0000000900057c02 */ /* 0x010fe20008000f00 */
[----:B------:R-:W-:Y:S01]  /*5d10*/  IMAD.U32 R4, RZ, RZ, UR8 ;  /* 0x00000008ff047e24 */ /* 0x000fe2000f8e00ff */
[----:B-----5:R-:W-:Y:S01]  /*5d20*/  MOV R7, UR7 ;  /* 0x0000000700077c02 */ /* 0x020fe20008000f00 */
[----:B------:R-:W-:Y:S01]  /*5d30*/  IMAD.U32 R6, RZ, RZ, UR6 ;  /* 0x00000006ff067e24 */ /* 0x000fe2000f8e00ff */
[----:B--2---:R-:W-:Y:S01]  /*5d40*/  MOV R11, UR5 ;  /* 0x00000005000b7c02 */ /* 0x004fe20008000f00 */
[----:B------:R-:W-:Y:S02]  /*5d50*/  IMAD.U32 R10, RZ, RZ, UR4 ;  /* 0x00000004ff0a7e24 */ /* 0x000fe4000f8e00ff */
[----:B------:R-:W-:Y:S07]  /*5d60*/  LEPC R20, `(.L_x_96) ;  /* 0x000000001014794e */ /* 0x000fee0000000000 */
[----:B-1-3--:R-:W-:Y:S05]  /*5d70*/  CALL.ABS.NOINC R2 ;  /* 0x0000000002007343 */ /* 0x00afea0003c00000 */
.L_x_96:
[----:B------:R-:W-:Y:S05]  /*5d80*/  WARPSYNC.ALL ;  /* 0x0000000000007948 */ /* 0x000fea0003800000 */
[----:B------:R-:W-:Y:S01]  /*5d90*/  R2UR UR4, R48 ;  /* 0x00000000300472ca */ /* 0x000fe200000e0000 */
[--C-:B------:R-:W-:Y:S01]  /*5da0*/  HADD2.F32 R50, -RZ, R56.reuse.H0_H0 ;  /* 0x20000038ff327230 */ /* 0x100fe20000004100 */
[----:B------:R-:W-:Y:S01]  /*5db0*/  ISETP.NE.AND P0, PT, R102, RZ, PT ;  /* 0x000000ff6600720c */ /* 0x000fe20003f05270 */
[----:B------:R-:W-:Y:S01]  /*5dc0*/  HADD2.F32 R51, -RZ, R56.H1_H1 ;  /* 0x30000038ff337230 */ /* 0x000fe20000004100 */
[----:B------:R-:W-:Y:S01]  /*5dd0*/  BSSY.RECONVERGENT B0, `(.L_x_97) ;  /* 0x0000086000007945 */ /* 0x000fe20003800200 */
[--C-:B------:R-:W-:Y:S08]  /*5de0*/  HADD2.F32 R52, -RZ, R57.reuse.H0_H0 ;  /* 0x20000039ff347230 */ /* 0x100ff00000004100 */
[----:B------:R-:W1:Y:S02]  /*5df0*/  LDTM.x32 R4, tmem[UR4] ;  /* 0x00000004000479ee */ /* 0x000e6400082c0000 */
[C---:B-12---:R-:W-:Y:S01]  /*5e00*/  FMUL R0, R47.reuse, R4 ;  /* 0x000000042f007220 */ /* 0x046fe20000400000 */
[C---:B------:R-:W-:Y:S01]  /*5e10*/  FMUL R2, R47.reuse, R5 ;  /* 0x000000052f027220 */ /* 0x040fe20000400000 */
[C---:B------:R-:W-:Y:S01]  /*5e20*/  FMUL R4, R47.reuse, R8 ;  /* 0x000000082f047220 */ /* 0x040fe20000400000 */
[----:B------:R-:W-:Y:S01]  /*5e30*/  FMUL R3, R47, R6 ;  /* 0x000000062f037220 */ /* 0x000fe20000400000 */
[C---:B------:R-:W-:Y:S01]  /*5e40*/  FFMA R0, R49.reuse, R50, R0 ;  /* 0x0000003231007223 */ /* 0x040fe20000000000 */
[----:B------:R-:W-:Y:S01]  /*5e50*/  FFMA R2, R49, R51, R2 ;  /* 0x0000003331027223 */ /* 0x000fe20000000002 */
[C---:B------:R-:W-:Y:S01]  /*5e60*/  FMUL R5, R47.reuse, R9 ;  /* 0x000000092f057220 */ /* 0x040fe20000400000 */
        /* <DEDUP_REMOVED lines=16> */
[----:B------:R-:W-:Y:S02]  /*5f70*/  HADD2.F32 R32, -RZ, R57.H1_H1 ;  /* 0x30000039ff207230 */ /* 0x000fe40000004100 */
[C---:B------:R-:W-:Y:S01]  /*5f80*/  FMUL R26, R47.reuse, R30 ;  /* 0x0000001e2f1a7220 */ /* 0x040fe20000400000 */
[----:B------:R-:W-:Y:S01]  /*5f90*/  FMUL R29, R47, R33 ;  /* 0x000000212f1d7220 */ /* 0x000fe20000400000 */
[--C-:B------:R-:W-:Y:S02]  /*5fa0*/  HADD2.F32 R33, -RZ, R58.reuse.H0_H0 ;  /* 0x2000003aff217230 */ /* 0x100fe40000004100 */
[----:B------:R-:W-:Y:S01]  /*5fb0*/  FFMA R3, R49, R52, R3 ;  /* 0x0000003431037223 */ /* 0x000fe20000000003 */
[C---:B------:R-:W-:Y:S01]  /*5fc0*/  FMUL R7, R47.reuse, R7 ;  /* 0x000000072f077220 */ /* 0x040fe20000400000 */
[----:B------:R-:W-:Y:S01]  /*5fd0*/  FMUL R30, R47, R34 ;  /* 0x000000222f1e7220 */ /* 0x000fe20000400000 */
[----:B------:R-:W-:Y:S01]  /*5fe0*/  HADD2.F32 R34, -RZ, R58.H1_H1 ;  /* 0x3000003aff227230 */ /* 0x000fe20000004100 */
[----:B------:R-:W-:Y:S01]  /*5ff0*/  F2FP.F16.F32.PACK_AB R52, R2, R0 ;  /* 0x000000000234723e */ /* 0x000fe200000000ff */
[--C-:B------:R-:W-:Y:S02]  /*6000*/  HADD2.F32 R0, -RZ, R59.reuse.H0_H0 ;  /* 0x2000003bff007230 */ /* 0x100fe40000004100 */
[C---:B------:R-:W-:Y:S01]  /*6010*/  FFMA R7, R49.reuse, R32, R7 ;  /* 0x0000002031077223 */ /* 0x040fe20000000007 */
[----:B------:R-:W-:Y:S02]  /*6020*/  HADD2.F32 R2, -RZ, R59.H1_H1 ;  /* 0x3000003bff027230 */ /* 0x000fe40000004100 */
[C---:B------:R-:W-:Y:S01]  /*6030*/  FFMA R4, R49.reuse, R33, R4 ;  /* 0x0000002131047223 */ /* 0x040fe20000000004 */
[C---:B------:R-:W-:Y:S01]  /*6040*/  FFMA R5, R49.reuse, R34, R5 ;  /* 0x0000002231057223 */ /* 0x040fe20000000005 */
[----:B------:R-:W-:Y:S01]  /*6050*/  FFMA R6, R49, R0, R6 ;  /* 0x0000000031067223 */ /* 0x000fe20000000006 */
[--C-:B------:R-:W-:Y:S02]  /*6060*/  HADD2.F32 R0, -RZ, R60.reuse.H0_H0 ;  /* 0x2000003cff007230 */ /* 0x100fe40000004100 */
[----:B------:R-:W-:Y:S01]  /*6070*/  FMUL R11, R47, R11 ;  /* 0x0000000b2f0b7220 */ /* 0x000fe20000400000 */
[----:B------:R-:W-:Y:S01]  /*6080*/  F2FP.F16.F32.PACK_AB R53, R7, R3 ;  /* 0x000000030735723e */ /* 0x000fe200000000ff */
[--C-:B------:R-:W-:Y:S02]  /*6090*/  HADD2.F32 R3, -RZ, R61.reuse.H0_H0 ;  /* 0x2000003dff037230 */ /* 0x100fe40000004100 */
[----:B------:R-:W-:Y:S01]  /*60a0*/  FMUL R15, R47, R15 ;  /* 0x0000000f2f0f7220 */ /* 0x000fe20000400000 */
[C---:B------:R-:W-:Y:S01]  /*60b0*/  FFMA R11, R49.reuse, R2, R11 ;  /* 0x00000002310b7223 */ /* 0x040fe2000000000b */
[----:B------:R-:W-:Y:S02]  /*60c0*/  HADD2.F32 R2, -RZ, R60.H1_H1 ;  /* 0x3000003cff027230 */ /* 0x000fe40000004100 */
[----:B------:R-:W-:Y:S01]  /*60d0*/  FFMA R8, R49, R0, R8 ;  /* 0x0000000031087223 */ /* 0x000fe20000000008 */
[----:B------:R-:W-:Y:S02]  /*60e0*/  HADD2.F32 R0, -RZ, R61.H1_H1 ;  /* 0x3000003dff007230 */ /* 0x000fe40000004100 */
[C---:B------:R-:W-:Y:S01]  /*60f0*/  FMUL R19, R47.reuse, R19 ;  /* 0x000000132f137220 */ /* 0x040fe20000400000 */
[----:B------:R-:W-:Y:S01]  /*6100*/  FMUL R23, R47, R23 ;  /* 0x000000172f177220 */ /* 0x000fe20000400000 */
[C---:B------:R-:W-:Y:S01]  /*6110*/  FFMA R9, R49.reuse, R2, R9 ;  /* 0x0000000231097223 */ /* 0x040fe20000000009 */
[C---:B------:R-:W-:Y:S01]  /*6120*/  FFMA R10, R49.reuse, R3, R10 ;  /* 0x00000003310a7223 */ /* 0x040fe2000000000a */
[----:B------:R-:W-:Y:S01]  /*6130*/  FFMA R15, R49, R0, R15 ;  /* 0x00000000310f7223 */ /* 0x000fe2000000000f */
[--C-:B------:R-:W-:Y:S02]  /*6140*/  HADD2.F32 R2, -RZ, R62.reuse.H0_H0 ;  /* 0x2000003eff027230 */ /* 0x100fe40000004100 */
[----:B------:R-:W-:Y:S01]  /*6150*/  FMUL R27, R47, R27 ;  /* 0x0000001b2f1b7220 */ /* 0x000fe20000400000 */
[----:B------:R-:W-:Y:S01]  /*6160*/  HADD2.F32 R0, -RZ, R62.H1_H1 ;  /* 0x3000003eff007230 */ /* 0x000fe20000004100 */
[----:B------:R-:W-:Y:S01]  /*6170*/  F2FP.F16.F32.PACK_AB R54, R5, R4 ;  /* 0x000000040536723e */ /* 0x000fe200000000ff */
[--C-:B------:R-:W-:Y:S02]  /*6180*/  HADD2.F32 R3, -RZ, R63.reuse.H0_H0 ;  /* 0x2000003fff037230 */ /* 0x100fe40000004100 */
[C---:B------:R-:W-:Y:S01]  /*6190*/  FFMA R12, R49.reuse, R2, R12 ;  /* 0x00000002310c7223 */ /* 0x040fe2000000000c */
[--C-:B------:R-:W-:Y:S02]  /*61a0*/  HADD2.F32 R2, -RZ, R68.reuse.H0_H0 ;  /* 0x20000044ff027230 */ /* 0x100fe40000004100 */
[C---:B------:R-:W-:Y:S01]  /*61b0*/  FFMA R13, R49.reuse, R0, R13 ;  /* 0x00000000310d7223 */ /* 0x040fe2000000000d */
[----:B------:R-:W-:Y:S02]  /*61c0*/  HADD2.F32 R0, -RZ, R63.H1_H1 ;  /* 0x3000003fff007230 */ /* 0x000fe40000004100 */
[----:B------:R-:W-:Y:S01]  /*61d0*/  FFMA R14, R49, R3, R14 ;  /* 0x00000003310e7223 */ /* 0x000fe2000000000e */
[----:B------:R-:W-:Y:S01]  /*61e0*/  HADD2.F32 R3, -RZ, R68.H1_H1 ;  /* 0x30000044ff037230 */ /* 0x000fe20000004100 */
[----:B------:R-:W-:Y:S01]  /*61f0*/  F2FP.F16.F32.PACK_AB R55, R11, R6 ;  /* 0x000000060b37723e */ /* 0x000fe200000000ff */
[----:B------:R-:W-:Y:S01]  /*6200*/  FMUL R31, R47, R31 ;  /* 0x0000001f2f1f7220 */ /* 0x000fe20000400000 */
[C---:B------:R-:W-:Y:S01]  /*6210*/  FFMA R19, R49.reuse, R0, R19 ;  /* 0x0000000031137223 */ /* 0x040fe20000000013 */
[--C-:B------:R-:W-:Y:S02]  /*6220*/  HADD2.F32 R0, -RZ, R69.reuse.H0_H0 ;  /* 0x20000045ff007230 */ /* 0x100fe40000004100 */
[C---:B------:R-:W-:Y:S01]  /*6230*/  FFMA R16, R49.reuse, R2, R16 ;  /* 0x0000000231107223 */ /* 0x040fe20000000010 */
[----:B------:R1:W-:Y:S01]  /*6240*/  STS.128 [R100], R52 ;  /* 0x0000003464007388 */ /* 0x0003e20000000c00 */
[C---:B------:R-:W-:Y:S01]  /*6250*/  FFMA R17, R49.reuse, R3, R17 ;  /* 0x0000000331117223 */ /* 0x040fe20000000011 */
[----:B------:R-:W-:Y:S02]  /*6260*/  HADD2.F32 R2, -RZ, R69.H1_H1 ;  /* 0x30000045ff027230 */ /* 0x000fe40000004100 */
[----:B------:R-:W-:Y:S01]  /*6270*/  FFMA R18, R49, R0, R18 ;  /* 0x0000000031127223 */ /* 0x000fe20000000012 */
[--C-:B------:R-:W-:Y:S01]  /*6280*/  HADD2.F32 R0, -RZ, R70.reuse.H0_H0 ;  /* 0x20000046ff007230 */ /* 0x100fe20000004100 */
[----:B------:R-:W-:Y:S01]  /*6290*/  F2FP.F16.F32.PACK_AB R8, R9, R8 ;  /* 0x000000080908723e */ /* 0x000fe200000000ff */
[--C-:B------:R-:W-:Y:S02]  /*62a0*/  HADD2.F32 R3, -RZ, R71.reuse.H0_H0 ;  /* 0x20000047ff037230 */ /* 0x100fe40000004100 */
[C---:B------:R-:W-:Y:S01]  /*62b0*/  FFMA R23, R49.reuse, R2, R23 ;  /* 0x0000000231177223 */ /* 0x040fe20000000017 */
[----:B------:R-:W-:Y:S02]  /*62c0*/  HADD2.F32 R2, -RZ, R70.H1_H1 ;  /* 0x30000046ff027230 */ /* 0x000fe40000004100 */
[----:B------:R-:W-:Y:S01]  /*62d0*/  FFMA R20, R49, R0, R20 ;  /* 0x0000000031147223 */ /* 0x000fe20000000014 */
[----:B------:R-:W-:Y:S01]  /*62e0*/  HADD2.F32 R0, -RZ, R71.H1_H1 ;  /* 0x30000047ff007230 */ /* 0x000fe20000004100 */
[----:B------:R-:W-:Y:S01]  /*62f0*/  F2FP.F16.F32.PACK_AB R9, R15, R10 ;  /* 0x0000000a0f09723e */ /* 0x000fe200000000ff */
[----:B------:R-:W-:Y:S02]  /*6300*/  HADD2.F32 R4, -RZ, R79.H0_H0 ;  /* 0x2000004fff047230 */ /* 0x000fe40000004100 */
[C---:B------:R-:W-:Y:S01]  /*6310*/  FFMA R21, R49.reuse, R2, R21 ;  /* 0x0000000231157223 */ /* 0x040fe20000000015 */
[C---:B------:R-:W-:Y:S01]  /*6320*/  FFMA R22, R49.reuse, R3, R22 ;  /* 0x0000000331167223 */ /* 0x040fe20000000016 */
[----:B------:R-:W-:Y:S01]  /*6330*/  FFMA R27, R49, R0, R27 ;  /* 0x00000000311b7223 */ /* 0x000fe2000000001b */
[--C-:B------:R-:W-:Y:S01]  /*6340*/  HADD2.F32 R2, -RZ, R76.reuse.H0_H0 ;  /* 0x2000004cff027230 */ /* 0x100fe20000004100 */
[----:B------:R-:W-:Y:S01]  /*6350*/  F2FP.F16.F32.PACK_AB R10, R13, R12 ;  /* 0x0000000c0d0a723e */ /* 0x000fe200000000ff */
[----:B------:R-:W-:Y:S01]  /*6360*/  HADD2.F32 R0, -RZ, R76.H1_H1 ;  /* 0x3000004cff007230 */ /* 0x000fe20000004100 */
[----:B------:R-:W-:Y:S01]  /*6370*/  F2FP.F16.F32.PACK_AB R11, R19, R14 ;  /* 0x0000000e130b723e */ /* 0x000fe200000000ff */
[--C-:B------:R-:W-:Y:S02]  /*6380*/  HADD2.F32 R3, -RZ, R77.reuse.H0_H0 ;  /* 0x2000004dff037230 */ /* 0x100fe40000004100 */
[C---:B------:R-:W-:Y:S01]  /*6390*/  FFMA R24, R49.reuse, R2, R24 ;  /* 0x0000000231187223 */ /* 0x040fe20000000018 */
[--C-:B------:R-:W-:Y:S02]  /*63a0*/  HADD2.F32 R2, -RZ, R78.reuse.H0_H0 ;  /* 0x2000004eff027230 */ /* 0x100fe40000004100 */
[C---:B------:R-:W-:Y:S01]  /*63b0*/  FFMA R25, R49.reuse, R0, R25 ;  /* 0x0000000031197223 */ /* 0x040fe20000000019 */
[----:B------:R1:W-:Y:S01]  /*63c0*/  STS.128 [R99+0x10], R8 ;  /* 0x0000100863007388 */ /* 0x0003e20000000c00 */
[----:B------:R-:W-:Y:S02]  /*63d0*/  HADD2.F32 R0, -RZ, R77.H1_H1 ;  /* 0x3000004dff007230 */ /* 0x000fe40000004100 */
[----:B------:R-:W-:Y:S01]  /*63e0*/  FFMA R26, R49, R3, R26 ;  /* 0x00000003311a7223 */ /* 0x000fe2000000001a */
[----:B------:R-:W-:Y:S01]  /*63f0*/  HADD2.F32 R3, -RZ, R78.H1_H1 ;  /* 0x3000004eff037230 */ /* 0x000fe20000004100 */
[----:B------:R-:W-:Y:S01]  /*6400*/  F2FP.F16.F32.PACK_AB R16, R17, R16 ;  /* 0x000000101110723e */ /* 0x000fe200000000ff */
[----:B------:R-:W-:Y:S01]  /*6410*/  HADD2.F32 R5, -RZ, R79.H1_H1 ;  /* 0x3000004fff057230 */ /* 0x000fe20000004100 */
[----:B------:R-:W-:Y:S01]  /*6420*/  F2FP.F16.F32.PACK_AB R17, R23, R18 ;  /* 0x000000121711723e */ /* 0x000fe200000000ff */
[----:B------:R-:W-:Y:S01]  /*6430*/  FFMA R31, R49, R0, R31 ;  /* 0x00000000311f7223 */ /* 0x000fe2000000001f */
[----:B------:R-:W-:Y:S01]  /*6440*/  FMUL R35, R47, R35 ;  /* 0x000000232f237220 */ /* 0x000fe20000400000 */
[----:B------:R-:W-:Y:S01]  /*6450*/  F2FP.F16.F32.PACK_AB R18, R21, R20 ;  /* 0x000000141512723e */ /* 0x000fe200000000ff */
[----:B------:R-:W-:Y:S01]  /*6460*/  FFMA R28, R49, R2, R28 ;  /* 0x00000002311c7223 */ /* 0x000fe2000000001c */
[----:B------:R-:W-:Y:S01]  /*6470*/  F2FP.F16.F32.PACK_AB R19, R27, R22 ;  /* 0x000000161b13723e */ /* 0x000fe200000000ff */
[C---:B------:R-:W-:Y:S01]  /*6480*/  FFMA R29, R49.reuse, R3, R29 ;  /* 0x00000003311d7223 */ /* 0x040fe2000000001d */
[C---:B------:R-:W-:Y:S01]  /*6490*/  FFMA R30, R49.reuse, R4, R30 ;  /* 0x00000004311e7223 */ /* 0x040fe2000000001e */
[----:B------:R-:W-:Y:S01]  /*64a0*/  FFMA R35, R49, R5, R35 ;  /* 0x0000000531237223 */ /* 0x000fe20000000023 */
[----:B------:R-:W-:Y:S01]  /*64b0*/  F2FP.F16.F32.PACK_AB R24, R25, R24 ;  /* 0x000000181918723e */ /* 0x000fe200000000ff */
[----:B------:R1:W-:Y:S01]  /*64c0*/  STS.128 [R98+0x20], R16 ;  /* 0x0000201062007388 */ /* 0x0003e20000000c00 */
[----:B------:R-:W-:Y:S02]  /*64d0*/  F2FP.F16.F32.PACK_AB R25, R31, R26 ;  /* 0x0000001a1f19723e */ /* 0x000fe400000000ff */
[----:B------:R-:W-:Y:S02]  /*64e0*/  F2FP.F16.F32.PACK_AB R26, R29, R28 ;  /* 0x0000001c1d1a723e */ /* 0x000fe400000000ff */
[----:B------:R-:W-:Y:S05]  /*64f0*/  F2FP.F16.F32.PACK_AB R27, R35, R30 ;  /* 0x0000001e231b723e */ /* 0x000fea00000000ff */
[----:B------:R1:W-:Y:S01]  /*6500*/  STS.128 [R106+0x30], R24 ;  /* 0x000030186a007388 */ /* 0x0003e20000000c00 */
[----:B------:R-:W-:Y:S01]  /*6510*/  @!PT LDS RZ, [RZ] ;  /* 0x00000000fffff984 */ /* 0x000fe20000000800 */
[----:B------:R-:W-:Y:S01]  /*6520*/  @!PT LDS RZ, [RZ] ;  /* 0x00000000fffff984 */ /* 0x000fe20000000800 */
[----:B------:R-:W-:Y:S01]  /*6530*/  @!PT LDS RZ, [RZ] ;  /* 0x00000000fffff984 */ /* 0x000fe20000000800 */
[----:B------:R-:W-:Y:S01]  /*6540*/  @!PT LDS RZ, [RZ] ;  /* 0x00000000fffff984 */ /* 0x000fe20000000800 */
[----:B------:R2:W-:Y:S07]  /*6550*/  MEMBAR.ALL.CTA ;  /* 0x0000000000007992 */ /* 0x0005ee0000008000 */
[----:B--2---:R-:W2:Y:S02]  /*6560*/  FENCE.VIEW.ASYNC.S ;  /* 0x00000000000073c6 */ /* 0x004ea40000000000 */
[----:B--2---:R-:W-:Y:S06]  /*6570*/  BAR.SYNC.DEFER_BLOCKING 0x1, 0x80 ;  /* 0x0042000000007b1d */ /* 0x004fec0000010000 */
[----:B------:R-:W-:Y:S05]  /*6580*/  @P0 BRA `(.L_x_98) ;  /* 0x0000000000280947 */ /* 0x000fea0003800000 */
[----:B------:R-:W-:Y:S02]  /*6590*/  UIADD3 UR4, UPT, UPT, UR48, 0x200, URZ ;  /* 0x0000020030047890 */ /* 0x000fe4000fffe0ff */
[----:B------:R-:W-:Y:S01]  /*65a0*/  UIADD3 UR6, UP0, UPT, UR52, 0x680, URZ ;  /* 0x0000068034067890 */ /* 0x000fe2000ff1e0ff */
[----:B------:R-:W-:Y:S03]  /*65b0*/  UMOV UR43, UR36 ;  /* 0x00000024002b7c82 */ /* 0x000fe60008000000 */
[----:B------:R-:W-:Y:S01]  /*65c0*/  MOV R93, UR4 ;  /* 0x00000004005d7c02 */ /* 0x000fe20008000f00 */
[----:B------:R-:W-:Y:S03]  /*65d0*/  UIADD3.X UR7, UPT, UPT, URZ, UR53, URZ, UP0, !UPT ;  /* 0x00000035ff077290 */ /* 0x000fe600087fe4ff */
[----:B------:R-:W-:Y:S11]  /*65e0*/  R2UR UR40, R93 ;  /* 0x000000005d2872ca */ /* 0x000ff600000e0000 */
[----:B------:R-:W-:Y:S02]  /*65f0*/  @!UPT UIADD3 URZ, UPT, UPT, URZ, URZ, URZ ;  /* 0x000000fffffff290 */ /* 0x000fe4000fffe0ff */
[----:B------:R2:W-:Y:S01]  /*6600*/  UTMASTG.3D [UR40], [UR6] ;  /* 0x00000028060073b5 */ /* 0x0005e20008010000 */
[----:B------:R0:W-:Y:S01]  /*6610*/  UTMACMDFLUSH ;  /* 0x00000000000079b7 */ /* 0x0001e20000000000 */
[----:B--2---:R-:W-:Y:S04]  /*6620*/  DEPBAR.LE SB0, 0x1 ;  /* 0x000080400000791a */ /* 0x004fe80000000000 */
.L_x_98:
[----:B------:R-:W-:Y:S05]  /*6630*/  BSYNC.RECONVERGENT B0 ;  /* 0x0000000000007941 */ /* 0x000fea0003800200 */
.L_x_97:
[----:B------:R-:W-:Y:S01]  /*6640*/  BAR.SYNC.DEFER_BLOCKING 0x1, 0x80 ;  /* 0x0042000000007b1d */ /* 0x000fe20000010000 */
[----:B------:R-:W-:Y:S01]  /*6650*/  ISETP.NE.AND P1, PT, R107, RZ, PT ;  /* 0x000000ff6b00720c */ /* 0x000fe20003f25270 */
[----:B------:R-:W-:Y:S01]  /*6660*/  UISETP.NE.AND UP0, UPT, UR49, URZ, UPT ;  /* 0x000000ff3100728c */ /* 0x000fe2000bf05270 */
[----:B------:R-:W-:Y:S11]  /*6670*/  LEA R2, R65, UR48, 0x3 ;  /* 0x0000003041027c11 */ /* 0x000ff6000f8e18ff */
[----:B------:R-:W-:Y:S01]  /*6680*/  @P1 SHF.L.U32 R3, R97, 0x1f, RZ ;  /* 0x0000001f61031819 */ /* 0x000fe200000006ff */
[----:B------:R-:W-:Y:S06]  /*6690*/  BRA.U !UP0, `(.L_x_99) ;  /* 0x0000000108247547 */ /* 0x000fec000b800000 */
[----:B------:R-:W-:Y:S01]  /*66a0*/  IMAD.U32 R4, RZ, RZ, UR51 ;  /* 0x00000033ff047e24 */ /* 0x000fe2000f8e00ff */
[----:B------:R-:W-:Y:S01]  /*66b0*/  MOV R0, UR37 ;  /* 0x0000002500007c02 */ /* 0x000fe20008000f00 */
[----:B------:R-:W-:Y:S03]  /*66c0*/  UIADD3 UR51, UPT, UPT, UR51, 0x1, URZ ;  /* 0x0000000133337890 */ /* 0x000fe6000fffe0ff */
[----:B------:R-:W-:Y:S01]  /*66d0*/  @P1 LEA R4, R4, UR48, 0x3 ;  /* 0x0000003004041c11 */ /* 0x000fe2000f8e18ff */
[----:B------:R-:W-:Y:S04]  /*66e0*/  UISETP.NE.AND UP0, UPT, UR51, 0x4, UPT ;  /* 0x000000043300788c */ /* 0x000fe8000bf05270 */
[----:B------:R-:W-:Y:S01]  /*66f0*/  @P1 VIADD R4, R4, 0x50 ;  /* 0x0000005004041836 */ /* 0x000fe20000000000 */
[----:B------:R-:W-:Y:S04]  /*6700*/  USEL UR51, UR51, URZ, UP0 ;  /* 0x000000ff33337287 */ /* 0x000fe80008000000 */
[----:B------:R-:W-:Y:S04]  /*6710*/  @P1 PRMT R0, R0, 0x654, R4 ;  /* 0x0000065400001816 */ /* 0x000fe80000000004 */
[----:B------:R2:W-:Y:S04]  /*6720*/  @P1 SYNCS.ARRIVE.TRANS64.RED.A1T0 RZ, [R0+URZ], RZ ;  /* 0x000000ff00ff19a7 */ /* 0x0005e800081004ff */
.L_x_99:
[----:B------:R-:W4:Y:S01]  /*6730*/  @P1 SYNCS.PHASECHK.TRANS64.TRYWAIT P0, [R2+URZ+0x30], R3 ;  /* 0x00003003020015a7 */ /* 0x000f2200080011ff */
[----:B------:R-:W-:Y:S01]  /*6740*/  BSSY B1, `(.L_x_100) ;  /* 0x0000016000017945 */ /* 0x000fe20003800000 */
[----:B----4-:R-:W-:Y:S03]  /*6750*/  @P1 SEL R66, RZ, 0x1, !P0 ;  /* 0x00000001ff421807 */ /* 0x010fe60004000000 */
[----:B------:R-:W-:Y:S05]  /*6760*/  @!P1 BRA `(.L_x_101) ;  /* 0x00000000004c9947 */ /* 0x000fea0003800000 */
[----:B------:R-:W-:Y:S01]  /*6770*/  ISETP.NE.AND P0, PT, R66, RZ, PT ;  /* 0x000000ff4200720c */ /* 0x000fe20003f05270 */
[----:B------:R-:W-:Y:S01]  /*6780*/  BSSY B0, `(.L_x_102) ;  /* 0x000000b000007945 */ /* 0x000fe20003800000 */
[----:B------:R-:W-:Y:S11]  /*6790*/  ISETP.NE.AND P1, PT, R67, RZ, PT ;  /* 0x000000ff4300720c */ /* 0x000ff60003f25270 */
[----:B------:R-:W-:Y:S02]  /*67a0*/  @!UPT UIADD3 URZ, UPT, UPT, URZ, URZ, URZ ;  /* 0x000000fffffff290 */ /* 0x000fe4000fffe0ff */
[C---:B------:R-:W-:Y:S01]  /*67b0*/  @P1 IMAD R6, R65.reuse, 0x2000, R100 ;  /* 0x0000200041061824 */ /* 0x040fe200078e0264 */
[C---:B------:R-:W-:Y:S01]  /*67c0*/  @P1 LEA R4, R65.reuse, R98, 0xd ;  /* 0x0000006241041211 */ /* 0x040fe200078e68ff */
[C---:B------:R-:W-:Y:S02]  /*67d0*/  @P1 IMAD R5, R65.reuse, 0x2000, R99 ;  /* 0x0000200041051824 */ /* 0x040fe400078e0263 */
[----:B------:R-:W-:Y:S01]  /*67e0*/  @P1 IMAD R3, R65, 0x2000, R106 ;  /* 0x0000200041031824 */ /* 0x000fe200078e026a */
[----:B------:R-:W-:Y:S06]  /*67f0*/  @P0 BRA `(.L_x_103) ;  /* 0x00000000000c0947 */ /* 0x000fec0003800000 */
[----:B--2---:R-:W-:Y:S04]  /*6800*/  SHF.L.U32 R0, R97, 0x1f, RZ ;  /* 0x0000001f61007819 */ /* 0x004fe800000006ff */
[----:B------:R-:W2:Y:S02]  /*6810*/  SYNCS.PHASECHK.TRANS64.TRYWAIT P0, [R2+URZ+0x30], R0 ;  /* 0x00003000020075a7 */ /* 0x000ea400080011ff */
[----:B--2---:R-:W-:Y:S05]  /*6820*/  @!P0 BRA `(.L_x_104) ;  /* 0x00000030004c8947 */ /* 0x004fea0003800000 */
.L_x_103:
[----:B------:R-:W-:Y:S05]  /*6830*/  BSYNC B0 ;  /* 0x0000000000007941 */ /* 0x000fea0003800000 */
.L_x_102:
[----:B------:R-:W-:Y:S02]  /*6840*/  ISETP.NE.AND P0, PT, R67, RZ, PT ;  /* 0x000000ff4300720c */ /* 0x000fe40003f05270 */
[----:B------:R-:W-:Y:S11]  /*6850*/  IADD3 R65, PT, PT, R65, 0x1, RZ ;  /* 0x0000000141417810 */ /* 0x000ff60007ffe0ff */
[----:B------:R4:W1:Y:S04]  /*6860*/  @P0 LDS.128 R56, [R6] ;  /* 0x0000000006380984 */ /* 0x0008680000000c00 */
[----:B------:R4:W1:Y:S04]  /*6870*/  @P0 LDS.128 R60, [R5+0x10] ;  /* 0x00001000053c0984 */ /* 0x0008680000000c00 */
[----:B------:R4:W1:Y:S04]  /*6880*/  @P0 LDS.128 R68, [R4+0x20] ;  /* 0x0000200004440984 */ /* 0x0008680000000c00 */
[----:B------:R4:W1:Y:S02]  /*6890*/  @P0 LDS.128 R76, [R3+0x30] ;  /* 0x00003000034c0984 */ /* 0x0008640000000c00 */
.L_x_101:
[----:B------:R-:W-:Y:S05]  /*68a0*/  BSYNC B1 ;  /* 0x0000000000017941 */ /* 0x000fea0003800000 */
.L_x_100:
[----:B--2---:R-:W-:Y:S05]  /*68b0*/  VIADD R0, R48, 0x20 ;  /* 0x0000002030007836 */ /* 0x004fea0000000000 */
[----:B------:R-:W-:Y:S04]  /*68c0*/  SHF.R.U32.HI R0, RZ, 0x15, R0 ;  /* 0x00000015ff007819 */ /* 0x000fe80000011600 */
[----:B------:R-:W-:Y:S11]  /*68d0*/  LOP3.LUT P0, RZ, R0, 0x3, R92, 0x48, !PT ;  /* 0x0000000300ff7812 */ /* 0x000ff6000780485c */
[----:B------:R-:W-:Y:S02]  /*68e0*/  @!UPT UIADD3 URZ, UPT, UPT, URZ, URZ, URZ ;  /* 0x000000fffffff290 */ /* 0x000fe4000fffe0ff */
[----:B------:R-:W-:Y:S05]  /*68f0*/  @!P0 BRA `(.L_x_105) ;  /* 0x0000000000408947 */ /* 0x000fea0003800000 */
[----:B------:R-:W2:Y:S01]  /*6900*/  LDCU.64 UR8, c[0x4][0x70] ;  /* 0x01000e00ff0877ac */ /* 0x000ea20008000a00 */
[----:B----4-:R-:W-:Y:S01]  /*6910*/  MOV R3, 0x0 ;  /* 0x0000000000037802 */ /* 0x010fe20000000f00 */
[----:B------:R-:W-:Y:S02]  /*6920*/  HFMA2 R12, -RZ, RZ, 0, 5.9604644775390625e-08 ;  /* 0x00000001ff0c7431 */ /* 0x000fe400000001ff */
[----:B-1----:R-:W-:Y:S02]  /*6930*/  IMAD.MOV.U32 R8, RZ, RZ, 0x192 ;  /* 0x00000192ff087424 */ /* 0x002fe400078e00ff */
[----:B------:R-:W-:Y:S01]  /*6940*/  IMAD.MOV.U32 R13, RZ, RZ, RZ ;  /* 0x000000ffff0d7224 */ /* 0x000fe200078e00ff */
[----:B------:R-:W1:Y:S01]  /*6950*/  LDCU.64 UR6, c[0x4][0x78] ;  /* 0x01000f00ff0677ac */ /* 0x000e620008000a00 */
[----:B------:R-:W4:Y:S01]  /*6960*/  LDC.64 R2, c[0x4][R3] ;  /* 0x0100000003027b82 */ /* 0x000f220000000a00 */
[----:B------:R-:W5:Y:S01]  /*6970*/  LDCU.64 UR4, c[0x4][0x10] ;  /* 0x01000200ff0477ac */ /* 0x000f620008000a00 */
[----:B--2---:R-:W-:Y:S01]  /*6980*/  MOV R5, UR9 ;  /* 0x0000000900057c02 */ /* 0x004fe20008000f00 */
[----:B------:R-:W-:Y:S01]  /*6990*/  IMAD.U32 R4, RZ, RZ, UR8 ;  /* 0x00000008ff047e24 */ /* 0x000fe2000f8e00ff */
[----:B-1----:R-:W-:Y:S01]  /*69a0*/  MOV R7, UR7 ;  /* 0x0000000700077c02 */ /* 0x002fe20008000f00 */
[----:B------:R-:W-:Y:S01]  /*69b0*/  IMAD.U32 R6, RZ, RZ, UR6 ;  /* 0x00000006ff067e24 */ /* 0x000fe2000f8e00ff */
[----:B-----5:R-:W-:Y:S01]  /*69c0*/  MOV R11, UR5 ;  /* 0x00000005000b7c02 */ /* 0x020fe20008000f00 */
[----:B------:R-:W-:Y:S02]  /*69d0*/  IMAD.U32 R10, RZ, RZ, UR4 ;  /* 0x00000004ff0a7e24 */ /* 0x000fe4000f8e00ff */
[----:B------:R-:W-:Y:S07]  /*69e0*/  LEPC R20, `(.L_x_105) ;  /* 0x000000001014794e */ /* 0x000fee0000000000 */
[----:B---34-:R-:W-:Y:S05]  /*69f0*/  CALL.ABS.NOINC R2 ;  /* 0x0000000002007343 */ /* 0x018fea0003c00000 */
.L_x_105:
[----:B------:R-:W-:Y:S05]  /*6a00*/  WARPSYNC.ALL ;  /* 0x0000000000007948 */ /* 0x000fea0003800000 */
[----:B------:R-:W-:Y:S01]  /*6a10*/  R2UR UR4, R48 ;  /* 0x00000000300472ca */ /* 0x000fe200000e0000 */
[--C-:B-1--4-:R-:W-:Y:S01]  /*6a20*/  HADD2.F32 R3, -RZ, R56.reuse.H0_H0 ;  /* 0x20000038ff037230 */ /* 0x112fe20000004100 */
[----:B------:R-:W-:Y:S01]  /*6a30*/  ISETP.NE.AND P6, PT, R107, RZ, PT ;  /* 0x000000ff6b00720c */ /* 0x000fe20003fc5270 */
[--C-:B------:R-:W-:Y:S01]  /*6a40*/  HADD2.F32 R51, -RZ, R57.reuse.H1_H1 ;  /* 0x30000039ff337230 */ /* 0x100fe20000004100 */
[----:B------:R-:W-:Y:S01]  /*6a50*/  MOV R50, UR51 ;  /* 0x0000003300327c02 */ /* 0x000fe20008000f00 */
[----:B------:R-:W-:Y:S01]  /*6a60*/  BSSY.RECONVERGENT B0, `(.L_x_106) ;  /* 0x000008c000007945 */ /* 0x000fe20003800200 */
[----:B------:R-:W-:Y:S02]  /*6a70*/  MOV R72, UR37 ;  /* 0x0000002500487c02 */ /* 0x000fe40008000f00 */
[----:B------:R-:W-:Y:S05]  /*6a80*/  ISETP.NE.AND P0, PT, R102, RZ, PT ;  /* 0x000000ff6600720c */ /* 0x000fea0003f05270 */
[----:B------:R-:W1:Y:S02]  /*6a90*/  LDTM.x32 R4, tmem[UR4+0x20] ;  /* 0x00002004000479ee */ /* 0x000e6400082c0000 */
[----:B------:R-:W-:Y:S04]  /*6aa0*/  @P6 LEA R50, R50, UR48, 0x3 ;  /* 0x0000003032326c11 */ /* 0x000fe8000f8e18ff */
[----:B------:R-:W-:Y:S04]  /*6ab0*/  @P6 IADD3 R50, PT, PT, R50, 0x50, RZ ;  /* 0x0000005032326810 */ /* 0x000fe80007ffe0ff */
[----:B------:R-:W-:Y:S01]  /*6ac0*/  @P6 PRMT R72, R72, 0x654, R50 ;  /* 0x0000065448486816 */ /* 0x000fe20000000032 */
[----:B------:R-:W-:Y:S02]  /*6ad0*/  HADD2.F32 R50, -RZ, R57.H0_H0 ;  /* 0x20000039ff327230 */ /* 0x000fe40000004100 */
[C---:B-1----:R-:W-:Y:S01]  /*6ae0*/  FMUL R0, R47.reuse, R4 ;  /* 0x000000042f007220 */ /* 0x042fe20000400000 */
[----:B------:R-:W-:Y:S02]  /*6af0*/  HADD2.F32 R4, -RZ, R56.H1_H1 ;  /* 0x30000038ff047230 */ /* 0x000fe40000004100 */
[C---:B------:R-:W-:Y:S01]  /*6b00*/  FMUL R2, R47.reuse, R5 ;  /* 0x000000052f027220 */ /* 0x040fe20000400000 */
[----:B------:R-:W-:Y:S01]  /*6b10*/  FMUL R7, R47, R7 ;  /* 0x000000072f077220 */ /* 0x000fe20000400000 */
[----:B------:R-:W-:Y:S01]  /*6b20*/  FFMA R0, R49, R3, R0 ;  /* 0x0000000331007223 */ /* 0x000fe20000000000 */
[----:B------:R-:W-:Y:S01]  /*6b30*/  FMUL R3, R47, R6 ;  /* 0x000000062f037220 */ /* 0x000fe20000400000 */
[----:B------:R-:W-:Y:S01]  /*6b40*/  FFMA R2, R49, R4, R2 ;  /* 0x0000000431027223 */ /* 0x000fe20000000002 */
[C---:B------:R-:W-:Y:S01]  /*6b50*/  FMUL R4, R47.reuse, R8 ;  /* 0x000000082f047220 */ /* 0x040fe20000400000 */
[----:B------:R-:W-:Y:S01]  /*6b60*/  FMUL R8, R47, R12 ;  /* 0x0000000c2f087220 */ /* 0x000fe20000400000 */
[----:B------:R-:W-:Y:S01]  /*6b70*/  FFMA R3, R49, R50, R3 ;  /* 0x0000003231037223 */ /* 0x000fe20000000003 */
[C---:B------:R-:W-:Y:S01]  /*6b80*/  FMUL R12, R47.reuse, R16 ;  /* 0x000000102f0c7220 */ /* 0x040fe20000400000 */
[C---:B------:R-:W-:Y:S01]  /*6b90*/  FMUL R16, R47.reuse, R20 ;  /* 0x000000142f107220 */ /* 0x040fe20000400000 */
[C---:B------:R-:W-:Y:S01]  /*6ba0*/  FMUL R20, R47.reuse, R24 ;  /* 0x000000182f147220 */ /* 0x040fe20000400000 */
[C---:B------:R-:W-:Y:S01]  /*6bb0*/  FMUL R24, R47.reuse, R28 ;  /* 0x0000001c2f187220 */ /* 0x040fe20000400000 */
[C---:B------:R-:W-:Y:S01]  /*6bc0*/  FMUL R28, R47.reuse, R32 ;  /* 0x000000202f1c7220 */ /* 0x040fe20000400000 */
[--C-:B------:R-:W-:Y:S01]  /*6bd0*/  HADD2.F32 R32, -RZ, R58.reuse.H0_H0 ;  /* 0x2000003aff207230 */ /* 0x100fe20000004100 */
[----:B------:R-:W-:Y:S01]  /*6be0*/  F2FP.F16.F32.PACK_AB R52, R2, R0 ;  /* 0x000000000234723e */ /* 0x000fe200000000ff */
[----:B------:R-:W-:Y:S02]  /*6bf0*/  HADD2.F32 R0, -RZ, R58.H1_H1 ;  /* 0x3000003aff007230 */ /* 0x000fe40000004100 */
[----:B------:R-:W-:Y:S01]  /*6c00*/  FMUL R5, R47, R9 ;  /* 0x000000092f057220 */ /* 0x000fe20000400000 */
[--C-:B------:R-:W-:Y:S02]  /*6c10*/  HADD2.F32 R2, -RZ, R59.reuse.H0_H0 ;  /* 0x2000003bff027230 */ /* 0x100fe40000004100 */
[C---:B------:R-:W-:Y:S01]  /*6c20*/  FFMA R7, R49.reuse, R51, R7 ;  /* 0x0000003331077223 */ /* 0x040fe20000000007 */
[C---:B------:R-:W-:Y:S01]  /*6c30*/  FFMA R4, R49.reuse, R32, R4 ;  /* 0x0000002031047223 */ /* 0x040fe20000000004 */
[----:B------:R-:W-:Y:S02]  /*6c40*/  HADD2.F32 R32, -RZ, R59.H1_H1 ;  /* 0x3000003bff207230 */ /* 0x000fe40000004100 */
[----:B------:R-:W-:Y:S01]  /*6c50*/  FFMA R5, R49, R0, R5 ;  /* 0x0000000031057223 */ /* 0x000fe20000000005 */
[--C-:B------:R-:W-:Y:S01]  /*6c60*/  HADD2.F32 R0, -RZ, R60.reuse.H0_H0 ;  /* 0x2000003cff007230 */ /* 0x100fe20000004100 */
[----:B------:R-:W-:Y:S01]  /*6c70*/  F2FP.F16.F32.PACK_AB R53, R7, R3 ;  /* 0x000000030735723e */ /* 0x000fe200000000ff */
[----:B------:R-:W-:Y:S01]  /*6c80*/  FMUL R6, R47, R10 ;  /* 0x0000000a2f067220 */ /* 0x000fe20000400000 */
[--C-:B------:R-:W-:Y:S01]  /*6c90*/  HADD2.F32 R3, -RZ, R61.reuse.H0_H0 ;  /* 0x2000003dff037230 */ /* 0x100fe20000004100 */
[----:B------:R-:W-:Y:S01]  /*6ca0*/  F2FP.F16.F32.PACK_AB R54, R5, R4 ;  /* 0x000000040536723e */ /* 0x000fe200000000ff */
[----:B------:R-:W-:Y:S01]  /*6cb0*/  FMUL R11, R47, R11 ;  /* 0x0000000b2f0b7220 */ /* 0x000fe20000400000 */
[----:B------:R-:W-:Y:S01]  /*6cc0*/  FFMA R6, R49, R2, R6 ;  /* 0x0000000231067223 */ /* 0x000fe20000000006 */
[----:B------:R-:W-:Y:S02]  /*6cd0*/  HADD2.F32 R2, -RZ, R60.H1_H1 ;  /* 0x3000003cff027230 */ /* 0x000fe40000004100 */
[----:B------:R-:W-:Y:S01]  /*6ce0*/  FMUL R9, R47, R13 ;  /* 0x0000000d2f097220 */ /* 0x000fe20000400000 */
[C---:B------:R-:W-:Y:S01]  /*6cf0*/  FFMA R11, R49.reuse, R32, R11 ;  /* 0x00000020310b7223 */ /* 0x040fe2000000000b */
[----:B------:R-:W-:Y:S01]  /*6d00*/  FFMA R8, R49, R0, R8 ;  /* 0x0000000031087223 */ /* 0x000fe20000000008 */
[C---:B------:R-:W-:Y:S01]  /*6d10*/  FMUL R10, R47.reuse, R14 ;  /* 0x0000000e2f0a7220 */ /* 0x040fe20000400000 */
[----:B------:R-:W-:Y:S02]  /*6d20*/  HADD2.F32 R0, -RZ, R61.H1_H1 ;  /* 0x3000003dff007230 */ /* 0x000fe40000004100 */
[----:B------:R-:W-:Y:S01]  /*6d30*/  FMUL R15, R47, R15 ;  /* 0x0000000f2f0f7220 */ /* 0x000fe20000400000 */
[C---:B------:R-:W-:Y:S01]  /*6d40*/  FFMA R9, R49.reuse, R2, R9 ;  /* 0x0000000231097223 */ /* 0x040fe20000000009 */
[C---:B------:R-:W-:Y:S01]  /*6d50*/  FFMA R10, R49.reuse, R3, R10 ;  /* 0x00000003310a7223 */ /* 0x040fe2000000000a */
[--C-:B------:R-:W-:Y:S02]  /*6d60*/  HADD2.F32 R2, -RZ, R62.reuse.H0_H0 ;  /* 0x2000003eff027230 */ /* 0x100fe40000004100 */
[----:B------:R-:W-:Y:S01]  /*6d70*/  FFMA R15, R49, R0, R15 ;  /* 0x00000000310f7223 */ /* 0x000fe2000000000f */
[----:B------:R-:W-:Y:S02]  /*6d80*/  HADD2.F32 R3, -RZ, R62.H1_H1 ;  /* 0x3000003eff037230 */ /* 0x000fe40000004100 */
[C---:B------:R-:W-:Y:S01]  /*6d90*/  FMUL R13, R47.reuse, R17 ;  /* 0x000000112f0d7220 */ /* 0x040fe20000400000 */
[--C-:B------:R-:W-:Y:S02]  /*6da0*/  HADD2.F32 R0, -RZ, R63.reuse.H0_H0 ;  /* 0x2000003fff007230 */ /* 0x100fe40000004100 */
[----:B------:R-:W-:Y:S01]  /*6db0*/  FMUL R14, R47, R18 ;  /* 0x000000122f0e7220 */ /* 0x000fe20000400000 */
[C---:B------:R-:W-:Y:S01]  /*6dc0*/  FFMA R12, R49.reuse, R2, R12 ;  /* 0x00000002310c7223 */ /* 0x040fe2000000000c */
[C---:B------:R-:W-:Y:S01]  /*6dd0*/  FFMA R13, R49.reuse, R3, R13 ;  /* 0x00000003310d7223 */ /* 0x040fe2000000000d */
[----:B------:R-:W-:Y:S02]  /*6de0*/  HADD2.F32 R2, -RZ, R63.H1_H1 ;  /* 0x3000003fff027230 */ /* 0x000fe40000004100 */
[----:B------:R-:W-:Y:S01]  /*6df0*/  FFMA R14, R49, R0, R14 ;  /* 0x00000000310e7223 */ /* 0x000fe2000000000e */
[C---:B------:R-:W-:Y:S01]  /*6e00*/  FMUL R19, R47.reuse, R19 ;  /* 0x000000132f137220 */ /* 0x040fe20000400000 */
[--C-:B------:R-:W-:Y:S02]  /*6e10*/  HADD2.F32 R0, -RZ, R68.reuse.H0_H0 ;  /* 0x20000044ff007230 */ /* 0x100fe40000004100 */
[----:B------:R-:W-:Y:S01]  /*6e20*/  FMUL R17, R47, R21 ;  /* 0x000000152f117220 */ /* 0x000fe20000400000 */
[--C-:B------:R-:W-:Y:S02]  /*6e30*/  HADD2.F32 R3, -RZ, R69.reuse.H0_H0 ;  /* 0x20000045ff037230 */ /* 0x100fe40000004100 */
[C---:B------:R-:W-:Y:S01]  /*6e40*/  FFMA R19, R49.reuse, R2, R19 ;  /* 0x0000000231137223 */ /* 0x040fe20000000013 */
[----:B------:R-:W-:Y:S02]  /*6e50*/  HADD2.F32 R2, -RZ, R68.H1_H1 ;  /* 0x30000044ff027230 */ /* 0x000fe40000004100 */
        /* <DEDUP_REMOVED lines=9> */
[----:B------:R-:W-:Y:S01]  /*6ef0*/  FMUL R21, R47, R25 ;  /* 0x000000192f157220 */ /* 0x000fe20000400000 */
[----:B------:R-:W-:Y:S01]  /*6f00*/  F2FP.F16.F32.PACK_AB R55, R11, R6 ;  /* 0x000000060b37723e */ /* 0x000fe200000000ff */
[--C-:B------:R-:W-:Y:S02]  /*6f10*/  HADD2.F32 R3, -RZ, R71.reuse.H0_H0 ;  /* 0x20000047ff037230 */ /* 0x100fe40000004100 */
[----:B------:R-:W-:Y:S01]  /*6f20*/  FMUL R22, R47, R26 ;  /* 0x0000001a2f167220 */ /* 0x000fe20000400000 */
[C---:B------:R-:W-:Y:S01]  /*6f30*/  FFMA R20, R49.reuse, R2, R20 ;  /* 0x0000000231147223 */ /* 0x040fe20000000014 */
[C---:B------:R-:W-:Y:S01]  /*6f40*/  FFMA R21, R49.reuse, R0, R21 ;  /* 0x0000000031157223 */ /* 0x040fe20000000015 */
[----:B------:R1:W-:Y:S01]  /*6f50*/  STS.128 [R100+0x2000], R52 ;  /* 0x0020003464007388 */ /* 0x0003e20000000c00 */
[----:B------:R-:W-:Y:S02]  /*6f60*/  HADD2.F32 R0, -RZ, R71.H1_H1 ;  /* 0x30000047ff007230 */ /* 0x000fe40000004100 */
[----:B------:R-:W-:Y:S01]  /*6f70*/  FFMA R22, R49, R3, R22 ;  /* 0x0000000331167223 */ /* 0x000fe20000000016 */
[----:B------:R-:W-:Y:S01]  /*6f80*/  FMUL R27, R47, R27 ;  /* 0x0000001b2f1b7220 */ /* 0x000fe20000400000 */
[--C-:B------:R-:W-:Y:S01]  /*6f90*/  HADD2.F32 R2, -RZ, R76.reuse.H0_H0 ;  /* 0x2000004cff027230 */ /* 0x100fe20000004100 */
[----:B------:R-:W-:Y:S01]  /*6fa0*/  F2FP.F16.F32.PACK_AB R8, R9, R8 ;  /* 0x000000080908723e */ /* 0x000fe200000000ff */
[----:B------:R-:W-:Y:S01]  /*6fb0*/  HADD2.F32 R3, -RZ, R76.H1_H1 ;  /* 0x3000004cff037230 */ /* 0x000fe20000004100 */
[----:B------:R-:W-:Y:S01]  /*6fc0*/  F2FP.F16.F32.PACK_AB R9, R15, R10 ;  /* 0x0000000a0f09723e */ /* 0x000fe200000000ff */
[----:B------:R-:W-:Y:S01]  /*6fd0*/  FMUL R25, R47, R29 ;  /* 0x0000001d2f197220 */ /* 0x000fe20000400000 */
[--C-:B------:R-:W-:Y:S01]  /*6fe0*/  HADD2.F32 R4, -RZ, R77.reuse.H0_H0 ;  /* 0x2000004dff047230 */ /* 0x100fe20000004100 */
[----:B------:R-:W-:Y:S01]  /*6ff0*/  F2FP.F16.F32.PACK_AB R10, R13, R12 ;  /* 0x0000000c0d0a723e */ /* 0x000fe200000000ff */
[----:B------:R-:W-:Y:S01]  /*7000*/  FMUL R26, R47, R30 ;  /* 0x0000001e2f1a7220 */ /* 0x000fe20000400000 */
[----:B------:R-:W-:Y:S01]  /*7010*/  F2FP.F16.F32.PACK_AB R11, R19, R14 ;  /* 0x0000000e130b723e */ /* 0x000fe200000000ff */
[C---:B------:R-:W-:Y:S01]  /*7020*/  FFMA R27, R49.reuse, R0, R27 ;  /* 0x00000000311b7223 */ /* 0x040fe2000000001b */
[C---:B------:R-:W-:Y:S01]  /*7030*/  FFMA R24, R49.reuse, R2, R24 ;  /* 0x0000000231187223 */ /* 0x040fe20000000018 */
[----:B------:R-:W-:Y:S02]  /*7040*/  HADD2.F32 R0, -RZ, R77.H1_H1 ;  /* 0x3000004dff007230 */ /* 0x000fe40000004100 */
[----:B------:R-:W-:Y:S01]  /*7050*/  FFMA R25, R49, R3, R25 ;  /* 0x0000000331197223 */ /* 0x000fe20000000019 */
[----:B------:R1:W-:Y:S01]  /*7060*/  STS.128 [R99+0x2010], R8 ;  /* 0x0020100863007388 */ /* 0x0003e20000000c00 */
[----:B------:R-:W-:Y:S01]  /*7070*/  FMUL R31, R47, R31 ;  /* 0x0000001f2f1f7220 */ /* 0x000fe20000400000 */
[--C-:B------:R-:W-:Y:S02]  /*7080*/  HADD2.F32 R2, -RZ, R78.reuse.H0_H0 ;  /* 0x2000004eff027230 */ /* 0x100fe40000004100 */
[----:B------:R-:W-:Y:S01]  /*7090*/  FFMA R26, R49, R4, R26 ;  /* 0x00000004311a7223 */ /* 0x000fe2000000001a */
[----:B------:R-:W-:Y:S02]  /*70a0*/  HADD2.F32 R3, -RZ, R78.H1_H1 ;  /* 0x3000004eff037230 */ /* 0x000fe40000004100 */
[----:B------:R-:W-:Y:S01]  /*70b0*/  FMUL R29, R47, R33 ;  /* 0x000000212f1d7220 */ /* 0x000fe20000400000 */
[--C-:B------:R-:W-:Y:S01]  /*70c0*/  HADD2.F32 R4, -RZ, R79.reuse.H0_H0 ;  /* 0x2000004fff047230 */ /* 0x100fe20000004100 */
[----:B------:R-:W-:Y:S01]  /*70d0*/  F2FP.F16.F32.PACK_AB R16, R17, R16 ;  /* 0x000000101110723e */ /* 0x000fe200000000ff */
[----:B------:R-:W-:Y:S01]  /*70e0*/  FMUL R30, R47, R34 ;  /* 0x000000222f1e7220 */ /* 0x000fe20000400000 */
        /* <DEDUP_REMOVED lines=14> */
[----:B------:R-:W-:Y:S02]  /*71d0*/  F2FP.F16.F32.PACK_AB R27, R35, R30 ;  /* 0x0000001e231b723e */ /* 0x000fe400000000ff */
[----:B------:R-:W-:Y:S02]  /*71e0*/  LEA R0, R65, UR48, 0x3 ;  /* 0x0000003041007c11 */ /* 0x000fe4000f8e18ff */
[----:B------:R-:W-:Y:S01]  /*71f0*/  @P6 SHF.L.U32 R2, R97, 0x1f, RZ ;  /* 0x0000001f61026819 */ /* 0x000fe200000006ff */
        /* <DEDUP_REMOVED lines=9> */
[----:B------:R-:W-:Y:S02]  /*7290*/  UIADD3 UR8, UP0, UPT, UR52, 0x680, URZ ;  /* 0x0000068034087890 */ /* 0x000fe4000ff1e0ff */
[----:B------:R-:W-:Y:S02]  /*72a0*/  UIADD3 UR5, UPT, UPT, UR41, 0x20, URZ ;  /* 0x0000002029057890 */ /* 0x000fe4000fffe0ff */
[----:B------:R-:W-:Y:S02]  /*72b0*/  UIADD3 UR4, UPT, UPT, UR48, 0x2200, URZ ;  /* 0x0000220030047890 */ /* 0x000fe4000fffe0ff */
[----:B------:R-:W-:Y:S01]  /*72c0*/  UIADD3.X UR9, UPT, UPT, URZ, UR53, URZ, UP0, !UPT ;  /* 0x00000035ff097290 */ /* 0x000fe200087fe4ff */
[----:B------:R-:W-:Y:S01]  /*72d0*/  UMOV UR6, UR42 ;  /* 0x0000002a00067c82 */ /* 0x000fe20008000000 */
[----:B------:R-:W-:Y:S07]  /*72e0*/  UMOV UR7, UR36 ;  /* 0x0000002400077c82 */ /* 0x000fee0008000000 */
[----:B------:R2:W-:Y:S01]  /*72f0*/  UTMASTG.3D [UR4], [UR8] ;  /* 0x00000004080073b5 */ /* 0x0005e20008010000 */
[----:B------:R0:W-:Y:S01]  /*7300*/  UTMACMDFLUSH ;  /* 0x00000000000079b7 */ /* 0x0001e20000000000 */
[----:B--2---:R-:W-:Y:S04]  /*7310*/  DEPBAR.LE SB0, 0x1 ;  /* 0x000080400000791a */ /* 0x004fe80000000000 */
.L_x_107:
[----:B------:R-:W-:Y:S05]  /*7320*/  BSYNC.RECONVERGENT B0 ;  /* 0x0000000000007941 */ /* 0x000fea0003800200 */
.L_x_106:
[----:B------:R-:W-:Y:S01]  /*7330*/  BAR.SYNC.DEFER_BLOCKING 0x1, 0x80 ;  /* 0x0042000000007b1d */ /* 0x000fe20000010000 */
[----:B------:R-:W-:Y:S04]  /*7340*/  UIADD3 UR40, UPT, UPT, UR51, 0x1, URZ ;  /* 0x0000000133287890 */ /* 0x000fe8000fffe0ff */
[----:B------:R-:W-:Y:S04]  /*7350*/  UISETP.NE.AND UP0, UPT, UR40, 0x4, UPT ;  /* 0x000000042800788c */ /* 0x000fe8000bf05270 */
[----:B------:R-:W-:Y:S01]  /*7360*/  USEL UR40, UR40, URZ, UP0 ;  /* 0x000000ff28287287 */ /* 0x000fe20008000000 */
[----:B------:R2:W-:Y:S01]  /*7370*/  @P6 SYNCS.ARRIVE.TRANS64.RED.A1T0 RZ, [R72+URZ], RZ ;  /* 0x000000ff48ff69a7 */ /* 0x0005e200081004ff */
[----:B------:R-:W-:Y:S01]  /*7380*/  BSSY B1, `(.L_x_108) ;  /* 0x0000017000017945 */ /* 0x000fe20003800000 */
[----:B------:R-:W4:Y:S02]  /*7390*/  @P6 SYNCS.PHASECHK.TRANS64.TRYWAIT P0, [R0+URZ+0x30], R2 ;  /* 0x00003002000065a7 */ /* 0x000f2400080011ff */
[----:B----4-:R-:W-:Y:S01]  /*73a0*/  @P6 SEL R66, RZ, 0x1, !P0 ;  /* 0x00000001ff426807 */ /* 0x010fe20004000000 */
[----:B--2---:R-:W-:Y:S06]  /*73b0*/  @!P6 BRA `(.L_x_109) ;  /* 0x00000000004ce947 */ /* 0x004fec0003800000 */
        /* <DEDUP_REMOVED lines=9> */
[----:B------:R-:W-:Y:S04]  /*7450*/  SHF.L.U32 R6, R97, 0x1f, RZ ;  /* 0x0000001f61067819 */ /* 0x000fe800000006ff */
[----:B------:R-:W2:Y:S02]  /*7460*/  SYNCS.PHASECHK.TRANS64.TRYWAIT P0, [R0+URZ+0x30], R6 ;  /* 0x00003006000075a7 */ /* 0x000ea400080011ff */
[----:B--2---:R-:W-:Y:S05]  /*7470*/  @!P0 BRA `(.L_x_112) ;  /* 0x00000024004c8947 */ /* 0x004fea0003800000 */
.L_x_111:
[----:B------:R-:W-:Y:S05]  /*7480*/  BSYNC B0 ;  /* 0x0000000000007941 */ /* 0x000fea0003800000 */
.L_x_110:
[----:B------:R-:W-:Y:S02]  /*7490*/  ISETP.NE.AND P0, PT, R67, RZ, PT ;  /* 0x000000ff4300720c */ /* 0x000fe40003f05270 */
[----:B------:R-:W-:Y:S11]  /*74a0*/  IADD3 R65, PT, PT, R65, 0x1, RZ ;  /* 0x0000000141417810 */ /* 0x000ff60007ffe0ff */
[----:B------:R4:W1:Y:S04]  /*74b0*/  @P0 LDS.128 R56, [R5] ;  /* 0x0000000005380984 */ /* 0x0008680000000c00 */
[----:B------:R4:W1:Y:S04]  /*74c0*/  @P0 LDS.128 R60, [R4+0x10] ;  /* 0x00001000043c0984 */ /* 0x0008680000000c00 */
[----:B------:R4:W1:Y:S04]  /*74d0*/  @P0 LDS.128 R68, [R3+0x20] ;  /* 0x0000200003440984 */ /* 0x0008680000000c00 */
[----:B------:R4:W1:Y:S02]  /*74e0*/  @P0 LDS.128 R76, [R2+0x30] ;  /* 0x00003000024c0984 */ /* 0x0008640000000c00 */
.L_x_109:
[----:B------:R-:W-:Y:S05]  /*74f0*/  BSYNC B1 ;  /* 0x0000000000017941 */ /* 0x000fea0003800000 */
.L_x_108:
        /* <DEDUP_REMOVED lines=21> */
.L_x_113:
        /* <DEDUP_REMOVED lines=146> */
.L_x_115:
[----:B------:R-:W-:Y:S05]  /*7f70*/  BSYNC.RECONVERGENT B0 ;  /* 0x0000000000007941 */ /* 0x000fea0003800200 */
.L_x_114:
        /* <DEDUP_REMOVED lines=21> */
.L_x_119:
[----:B------:R-:W-:Y:S05]  /*80d0*/  BSYNC B0 ;  /* 0x0000000000007941 */ /* 0x000fea0003800000 */
.L_x_118:
[----:B------:R-:W-:Y:S11]  /*80e0*/  ISETP.NE.AND P0, PT, R67, RZ, PT ;  /* 0x000000ff4300720c */ /* 0x000ff60003f05270 */
[----:B------:R-:W-:Y:S02]  /*80f0*/  @!UPT UIADD3 URZ, UPT, UPT, URZ, URZ, URZ ;  /* 0x000000fffffff290 */ /* 0x000fe4000fffe0ff */
[----:B------:R4:W1:Y:S04]  /*8100*/  @P0 LDS.128 R56, [R4] ;  /* 0x0000000004380984 */ /* 0x0008680000000c00 */
[----:B------:R4:W1:Y:S04]  /*8110*/  @P0 LDS.128 R60, [R3+0x10] ;  /* 0x00001000033c0984 */ /* 0x0008680000000c00 */
[----:B------:R4:W1:Y:S04]  /*8120*/  @P0 LDS.128 R68, [R2+0x20] ;  /* 0x0000200002440984 */ /* 0x0008680000000c00 */
[----:B------:R4:W1:Y:S02]  /*8130*/  @P0 LDS.128 R76, [R65+0x30] ;  /* 0x00003000414c0984 */ /* 0x0008640000000c00 */
.L_x_117:
[----:B------:R-:W-:Y:S05]  /*8140*/  BSYNC B1 ;  /* 0x0000000000017941 */ /* 0x000fea0003800000 */
.L_x_116:
        /* <DEDUP_REMOVED lines=21> */
.L_x_121:
[----:B------:R-:W-:Y:S01]  /*82a0*/  ISETP.NE.AND P0, PT, R102, RZ, PT ;  /* 0x000000ff6600720c */ /* 0x000fe20003f05270 */
[----:B------:R-:W-:Y:S05]  /*82b0*/  WARPSYNC.ALL ;  /* 0x0000000000007948 */ /* 0x000fea0003800000 */
[----:B------:R-:W-:Y:S01]  /*82c0*/  R2UR UR4, R48 ;  /* 0x00000000300472ca */ /* 0x000fe200000e0000 */
[--C-:B-1----:R-:W-:Y:S01]  /*82d0*/  HADD2.F32 R0, -RZ, R56.reuse.H0_H0 ;  /* 0x20000038ff007230 */ /* 0x102fe20000004100 */
[----:B------:R-:W-:Y:S01]  /*82e0*/  R2UR UR5, R64 ;  /* 0x00000000400572ca */ /* 0x000fe200000e0000 */
[----:B----4-:R-:W-:Y:S01]  /*82f0*/  HADD2.F32 R2, -RZ, R56.H1_H1 ;  /* 0x30000038ff027230 */ /* 0x010fe20000004100 */
[----:B------:R-:W-:Y:S01]  /*8300*/  BSSY.RECONVERGENT B0, `(.L_x_122) ;  /* 0x0000089000007945 */ /* 0x000fe20003800200 */
[--C-:B------:R-:W-:Y:S02]  /*8310*/  HADD2.F32 R3, -RZ, R57.reuse.H0_H0 ;  /* 0x20000039ff037230 */ /* 0x100fe40000004100 */
[----:B------:R-:W-:Y:S02]  /*8320*/  HADD2.F32 R48, -RZ, R57.H1_H1 ;  /* 0x30000039ff307230 */ /* 0x000fe40000004100 */
[--C-:B------:R-:W-:Y:S02]  /*8330*/  HADD2.F32 R50, -RZ, R58.reuse.H0_H0 ;  /* 0x2000003aff327230 */ /* 0x100fe40000004100 */
[----:B------:R-:W-:Y:S02]  /*8340*/  HADD2.F32 R51, -RZ, R58.H1_H1 ;  /* 0x3000003aff337230 */ /* 0x000fe40000004100 */
[----:B------:R-:W1:Y:S01]  /*8350*/  LDTM.x32 R4, tmem[UR4+0x60] ;  /* 0x00006004000479ee */ /* 0x000e6200082c0000 */
[----:B------:R-:W-:Y:S01]  /*8360*/  NOP ;  /* 0x0000000000007918 */ /* 0x000fe20000000000 */
[----:B------:R-:W-:Y:S01]  /*8370*/  UIADD3 UR5, UPT, UPT, UR5, 0xc0, URZ ;  /* 0x000000c005057890 */ /* 0x000fe2000fffe0ff */
[--C-:B------:R-:W-:Y:S02]  /*8380*/  HADD2.F32 R52, -RZ, R59.reuse.H0_H0 ;  /* 0x2000003bff347230 */ /* 0x100fe40000004100 */
[----:B------:R-:W-:Y:S01]  /*8390*/  HADD2.F32 R53, -RZ, R59.H1_H1 ;  /* 0x3000003bff357230 */ /* 0x000fe20000004100 */
[----:B------:R-:W-:Y:S01]  /*83a0*/  UPRMT UR5, UR37, 0x654, UR5 ;  /* 0x0000065425057896 */ /* 0x000fe20008000005 */
[--C-:B------:R-:W-:Y:S02]  /*83b0*/  HADD2.F32 R54, -RZ, R60.reuse.H0_H0 ;  /* 0x2000003cff367230 */ /* 0x100fe40000004100 */
[----:B------:R-:W-:Y:S02]  /*83c0*/  HADD2.F32 R55, -RZ, R60.H1_H1 ;  /* 0x3000003cff377230 */ /* 0x000fe40000004100 */
[--C-:B------:R-:W-:Y:S02]  /*83d0*/  HADD2.F32 R56, -RZ, R61.reuse.H0_H0 ;  /* 0x2000003dff387230 */ /* 0x100fe40000004100 */
[----:B------:R-:W-:Y:S02]  /*83e0*/  HADD2.F32 R57, -RZ, R61.H1_H1 ;  /* 0x3000003dff397230 */ /* 0x000fe40000004100 */
[----:B-1----:R-:W-:Y:S01]  /*83f0*/  SYNCS.ARRIVE.TRANS64.RED.A1T0 RZ, [UR5], RZ ;  /* 0x000000ffffff79a7 */ /* 0x002fe20008100405 */
[--C-:B------:R-:W-:Y:S02]  /*8400*/  HADD2.F32 R58, -RZ, R62.reuse.H0_H0 ;  /* 0x2000003eff3a7230 */ /* 0x100fe40000004100 */
[----:B------:R-:W-:Y:S02]  /*8410*/  HADD2.F32 R59, -RZ, R62.H1_H1 ;  /* 0x3000003eff3b7230 */ /* 0x000fe40000004100 */
[--C-:B------:R-:W-:Y:S02]  /*8420*/  HADD2.F32 R60, -RZ, R63.reuse.H0_H0 ;  /* 0x2000003fff3c7230 */ /* 0x100fe40000004100 */
[----:B------:R-:W-:Y:S02]  /*8430*/  HADD2.F32 R61, -RZ, R63.H1_H1 ;  /* 0x3000003fff3d7230 */ /* 0x000fe40000004100 */
[C---:B------:R-:W-:Y:S01]  /*8440*/  FMUL R4, R47.reuse, R4 ;  /* 0x000000042f047220 */ /* 0x040fe20000400000 */
[C---:B------:R-:W-:Y:S01]  /*8450*/  FMUL R5, R47.reuse, R5 ;  /* 0x000000052f057220 */ /* 0x040fe20000400000 */
[C---:B------:R-:W-:Y:S01]  /*8460*/  FMUL R6, R47.reuse, R6 ;  /* 0x000000062f067220 */ /* 0x040fe20000400000 */
[----:B------:R-:W-:Y:S01]  /*8470*/  FMUL R7, R47, R7 ;  /* 0x000000072f077220 */ /* 0x000fe20000400000 */
[C---:B------:R-:W-:Y:S01]  /*8480*/  FFMA R4, R49.reuse, R0, R4 ;  /* 0x0000000031047223 */ /* 0x040fe20000000004 */
[C---:B------:R-:W-:Y:S01]  /*8490*/  FFMA R5, R49.reuse, R2, R5 ;  /* 0x0000000231057223 */ /* 0x040fe20000000005 */
[C---:B------:R-:W-:Y:S01]  /*84a0*/  FFMA R6, R49.reuse, R3, R6 ;  /* 0x0000000331067223 */ /* 0x040fe20000000006 */
[----:B------:R-:W-:Y:S01]  /*84b0*/  FFMA R7, R49, R48, R7 ;  /* 0x0000003031077223 */ /* 0x000fe20000000007 */
[C---:B------:R-:W-:Y:S01]  /*84c0*/  FMUL R8, R47.reuse, R8 ;  /* 0x000000082f087220 */ /* 0x040fe20000400000 */
[----:B------:R-:W-:Y:S01]  /*84d0*/  FMUL R9, R47, R9 ;  /* 0x000000092f097220 */ /* 0x000fe20000400000 */
[----:B------:R-:W-:Y:S01]  /*84e0*/  F2FP.F16.F32.PACK_AB R4, R5, R4 ;  /* 0x000000040504723e */ /* 0x000fe200000000ff */
[----:B------:R-:W-:Y:S01]  /*84f0*/  FMUL R0, R47, R10 ;  /* 0x0000000a2f007220 */ /* 0x000fe20000400000 */
[----:B------:R-:W-:Y:S01]  /*8500*/  F2FP.F16.F32.PACK_AB R5, R7, R6 ;  /* 0x000000060705723e */ /* 0x000fe200000000ff */
[C---:B------:R-:W-:Y:S01]  /*8510*/  FFMA R8, R49.reuse, R50, R8 ;  /* 0x0000003231087223 */ /* 0x040fe20000000008 */
[C---:B------:R-:W-:Y:S01]  /*8520*/  FFMA R9, R49.reuse, R51, R9 ;  /* 0x0000003331097223 */ /* 0x040fe20000000009 */
[----:B------:R-:W-:Y:S01]  /*8530*/  FFMA R0, R49, R52, R0 ;  /* 0x0000003431007223 */ /* 0x000fe20000000000 */
[C---:B------:R-:W-:Y:S01]  /*8540*/  FMUL R2, R47.reuse, R11 ;  /* 0x0000000b2f027220 */ /* 0x040fe20000400000 */
[C---:B------:R-:W-:Y:S01]  /*8550*/  FMUL R3, R47.reuse, R12 ;  /* 0x0000000c2f037220 */ /* 0x040fe20000400000 */
[----:B------:R-:W-:Y:S01]  /*8560*/  FMUL R10, R47, R13 ;  /* 0x0000000d2f0a7220 */ /* 0x000fe20000400000 */
[----:B------:R-:W-:Y:S01]  /*8570*/  F2FP.F16.F32.PACK_AB R6, R9, R8 ;  /* 0x000000080906723e */ /* 0x000fe200000000ff */
[C---:B------:R-:W-:Y:S01]  /*8580*/  FFMA R2, R49.reuse, R53, R2 ;  /* 0x0000003531027223 */ /* 0x040fe20000000002 */
[C---:B------:R-:W-:Y:S01]  /*8590*/  FFMA R3, R49.reuse, R54, R3 ;  /* 0x0000003631037223 */ /* 0x040fe20000000003 */
[----:B------:R-:W-:Y:S01]  /*85a0*/  FFMA R10, R49, R55, R10 ;  /* 0x00000037310a7223 */ /* 0x000fe2000000000a */
[C---:B------:R-:W-:Y:S01]  /*85b0*/  FMUL R11, R47.reuse, R14 ;  /* 0x0000000e2f0b7220 */ /* 0x040fe20000400000 */
[C---:B------:R-:W-:Y:S01]  /*85c0*/  FMUL R15, R47.reuse, R15 ;  /* 0x0000000f2f0f7220 */ /* 0x040fe20000400000 */
[C---:B------:R-:W-:Y:S01]  /*85d0*/  FMUL R12, R47.reuse, R16 ;  /* 0x000000102f0c7220 */ /* 0x040fe20000400000 */
[----:B------:R-:W-:Y:S01]  /*85e0*/  FMUL R13, R47, R17 ;  /* 0x000000112f0d7220 */ /* 0x000fe20000400000 */
[----:B------:R-:W-:Y:S01]  /*85f0*/  FFMA R11, R49, R56, R11 ;  /* 0x00000038310b7223 */ /* 0x000fe2000000000b */
[----:B------:R-:W-:Y:S01]  /*8600*/  FMUL R14, R47, R18 ;  /* 0x000000122f0e7220 */ /* 0x000fe20000400000 */
[----:B------:R-:W-:Y:S01]  /*8610*/  FFMA R15, R49, R57, R15 ;  /* 0x00000039310f7223 */ /* 0x000fe2000000000f */
[--C-:B------:R-:W-:Y:S02]  /*8620*/  HADD2.F32 R62, -RZ, R68.reuse.H0_H0 ;  /* 0x20000044ff3e7230 */ /* 0x100fe40000004100 */
[----:B------:R-:W-:Y:S01]  /*8630*/  FMUL R19, R47, R19 ;  /* 0x000000132f137220 */ /* 0x000fe20000400000 */
[----:B------:R-:W-:Y:S01]  /*8640*/  F2FP.F16.F32.PACK_AB R7, R2, R0 ;  /* 0x000000000207723e */ /* 0x000fe200000000ff */
[----:B------:R-:W-:Y:S01]  /*8650*/  FFMA R12, R49, R58, R12 ;  /* 0x0000003a310c7223 */ /* 0x000fe2000000000c */
[----:B------:R-:W-:Y:S02]  /*8660*/  HADD2.F32 R63, -RZ, R68.H1_H1 ;  /* 0x30000044ff3f7230 */ /* 0x000fe40000004100 */
[----:B------:R-:W-:Y:S01]  /*8670*/  FMUL R16, R47, R20 ;  /* 0x000000142f107220 */ /* 0x000fe20000400000 */
[----:B------:R-:W-:Y:S01]  /*8680*/  FFMA R13, R49, R59, R13 ;  /* 0x0000003b310d7223 */ /* 0x000fe2000000000d */
[----:B------:R1:W-:Y:S01]  /*8690*/  STS.128 [R100+0x6000], R4 ;  /* 0x0060000464007388 */ /* 0x0003e20000000c00 */
[--C-:B------:R-:W-:Y:S02]  /*86a0*/  HADD2.F32 R64, -RZ, R69.reuse.H0_H0 ;  /* 0x20000045ff407230 */ /* 0x100fe40000004100 */
[----:B------:R-:W-:Y:S01]  /*86b0*/  FMUL R17, R47, R21 ;  /* 0x000000152f117220 */ /* 0x000fe20000400000 */
[----:B------:R-:W-:Y:S01]  /*86c0*/  FFMA R14, R49, R60, R14 ;  /* 0x0000003c310e7223 */ /* 0x000fe2000000000e */
[----:B------:R-:W-:Y:S02]  /*86d0*/  HADD2.F32 R65, -RZ, R69.H1_H1 ;  /* 0x30000045ff417230 */ /* 0x000fe40000004100 */
[----:B------:R-:W-:Y:S01]  /*86e0*/  FMUL R18, R47, R22 ;  /* 0x000000162f127220 */ /* 0x000fe20000400000 */
[----:B------:R-:W-:Y:S01]  /*86f0*/  FFMA R19, R49, R61, R19 ;  /* 0x0000003d31137223 */ /* 0x000fe20000000013 */
        /* <DEDUP_REMOVED lines=11> */
[----:B------:R-:W-:Y:S01]  /*87b0*/  F2FP.F16.F32.PACK_AB R8, R10, R3 ;  /* 0x000000030a08723e */ /* 0x000fe200000000ff */
[----:B------:R-:W-:Y:S01]  /*87c0*/  FFMA R23, R49, R65, R23 ;  /* 0x0000004131177223 */ /* 0x000fe20000000017 */
[----:B------:R-:W-:Y:S01]  /*87d0*/  F2FP.F16.F32.PACK_AB R9, R15, R11 ;  /* 0x0000000b0f09723e */ /* 0x000fe200000000ff */
[--C-:B------:R-:W-:Y:S02]  /*87e0*/  HADD2.F32 R70, -RZ, R76.reuse.H0_H0 ;  /* 0x2000004cff467230 */ /* 0x100fe40000004100 */
[----:B------:R-:W-:Y:S01]  /*87f0*/  FMUL R27, R47, R27 ;  /* 0x0000001b2f1b7220 */ /* 0x000fe20000400000 */
[----:B------:R-:W-:Y:S01]  /*8800*/  F2FP.F16.F32.PACK_AB R10, R13, R12 ;  /* 0x0000000c0d0a723e */ /* 0x000fe200000000ff */
[----:B------:R-:W-:Y:S01]  /*8810*/  FFMA R20, R49, R66, R20 ;  /* 0x0000004231147223 */ /* 0x000fe20000000014 */
[----:B------:R-:W-:Y:S01]  /*8820*/  F2FP.F16.F32.PACK_AB R11, R19, R14 ;  /* 0x0000000e130b723e */ /* 0x000fe200000000ff */
[----:B------:R-:W-:Y:S02]  /*8830*/  HADD2.F32 R71, -RZ, R76.H1_H1 ;  /* 0x3000004cff477230 */ /* 0x000fe40000004100 */
[----:B------:R-:W-:Y:S01]  /*8840*/  FMUL R24, R47, R28 ;  /* 0x0000001c2f187220 */ /* 0x000fe20000400000 */
[----:B------:R-:W-:Y:S01]  /*8850*/  FFMA R21, R49, R67, R21 ;  /* 0x0000004331157223 */ /* 0x000fe20000000015 */
[--C-:B------:R-:W-:Y:S01]  /*8860*/  HADD2.F32 R72, -RZ, R77.reuse.H0_H0 ;  /* 0x2000004dff487230 */ /* 0x100fe20000004100 */
[----:B------:R1:W-:Y:S01]  /*8870*/  STS.128 [R99+0x6010], R8 ;  /* 0x0060100863007388 */ /* 0x0003e20000000c00 */
        /* <DEDUP_REMOVED lines=49> */
.L_x_123:
[----:B------:R-:W-:Y:S05]  /*8b90*/  BSYNC.RECONVERGENT B0 ;  /* 0x0000000000007941 */ /* 0x000fea0003800200 */
.L_x_122:
[----:B------:R-:W-:Y:S01]  /*8ba0*/  BAR.SYNC.DEFER_BLOCKING 0x1, 0x80 ;  /* 0x0042000000007b1d */ /* 0x000fe20000010000 */
[----:B------:R-:W-:Y:S01]  /*8bb0*/  UISETP.NE.AND UP0, UPT, UR49, -0x4, UPT ;  /* 0xfffffffc3100788c */ /* 0x000fe2000bf05270 */
[----:B------:R-:W-:Y:S08]  /*8bc0*/  IADD3 R45, PT, PT, R45, 0x1, RZ ;  /* 0x000000012d2d7810 */ /* 0x000ff00007ffe0ff */
[----:B------:R-:W-:Y:S05]  /*8bd0*/  BRA.U !UP0, `(.L_x_124) ;  /* 0x0000000108287547 */ /* 0x000fea000b800000 */
[----:B------:R-:W-:Y:S01]  /*8be0*/  ISETP.NE.AND P0, PT, R107, RZ, PT ;  /* 0x000000ff6b00720c */ /* 0x000fe20003f05270 */
[----:B------:R-:W-:Y:S01]  /*8bf0*/  IMAD.U32 R2, RZ, RZ, UR51 ;  /* 0x00000033ff027e24 */ /* 0x000fe2000f8e00ff */
[----:B------:R-:W-:Y:S01]  /*8c00*/  UIADD3 UR51, UPT, UPT, UR51, 0x1, URZ ;  /* 0x0000000133337890 */ /* 0x000fe2000fffe0ff */
[----:B------:R-:W-:Y:S03]  /*8c10*/  IMAD.U32 R0, RZ, RZ, UR37 ;  /* 0x00000025ff007e24 */ /* 0x000fe6000f8e00ff */
[----:B------:R-:W-:Y:S04]  /*8c20*/  UISETP.NE.AND UP0, UPT, UR51, 0x4, UPT ;  /* 0x000000043300788c */ /* 0x000fe8000bf05270 */
[----:B------:R-:W-:Y:S03]  /*8c30*/  USEL UR51, UR51, URZ, UP0 ;  /* 0x000000ff33337287 */ /* 0x000fe60008000000 */
[----:B------:R-:W-:Y:S05]  /*8c40*/  @P0 LEA R2, R2, UR48, 0x3 ;  /* 0x0000003002020c11 */ /* 0x000fea000f8e18ff */
[----:B------:R-:W-:Y:S05]  /*8c50*/  @P0 VIADD R2, R2, 0x50 ;  /* 0x0000005002020836 */ /* 0x000fea0000000000 */
[----:B------:R-:W-:Y:S04]  /*8c60*/  @P0 PRMT R0, R0, 0x654, R2 ;  /* 0x0000065400000816 */ /* 0x000fe80000000002 */
[----:B------:R2:W-:Y:S03]  /*8c70*/  @P0 SYNCS.ARRIVE.TRANS64.RED.A1T0 RZ, [R0+URZ], RZ ;  /* 0x000000ff00ff09a7 */ /* 0x0005e600081004ff */
.L_x_124:
[----:B------:R-:W-:Y:S01]  /*8c80*/  ISETP.NE.AND P2, PT, R103, RZ, PT ;  /* 0x000000ff6700720c */ /* 0x000fe20003f45270 */
[----:B------:R-:W-:Y:S01]  /*8c90*/  UIADD3 UR49, UPT, UPT, UR49, 0x4, URZ ;  /* 0x0000000431317890 */ /* 0x000fe2000fffe0ff */
[----:B------:R-:W-:Y:S01]  /*8ca0*/  ISETP.NE.AND P0, PT, R105, 0x2, PT ;  /* 0x000000026900780c */ /* 0x000fe20003f05270 */
[----:B------:R-:W-:Y:S01]  /*8cb0*/  IMAD.IADD R14, R43, 0x1, R86 ;  /* 0x000000012b0e7824 */ /* 0x000fe200078e0256 */
[----:B------:R-:W-:Y:S01]  /*8cc0*/  ISETP.NE.AND P1, PT, R45, 0x4, PT ;  /* 0x000000042d00780c */ /* 0x000fe20003f25270 */
[----:B------:R-:W-:Y:S01]  /*8cd0*/  IMAD.IADD R15, R44, 0x1, R87 ;  /* 0x000000012c0f7824 */ /* 0x000fe200078e0257 */
[----:B------:R-:W-:Y:S02]  /*8ce0*/  SEL R2, RZ, 0x1, P0 ;  /* 0x00000001ff027807 */ /* 0x000fe40000000000 */
[----:B--2---:R-:W-:Y:S02]  /*8cf0*/  SEL R0, RZ, 0x1, P1 ;  /* 0x00000001ff007807 */ /* 0x004fe40000800000 */
[----:B------:R-:W-:Y:S02]  /*8d00*/  LOP3.LUT R95, R95, R2, RZ, 0x3c, !PT ;  /* 0x000000025f5f7212 */ /* 0x000fe400078e3cff */
[----:B------:R-:W-:Y:S02]  /*8d10*/  LOP3.LUT R96, R96, R0, RZ, 0x3c, !PT ;  /* 0x0000000060607212 */ /* 0x000fe400078e3cff */
[----:B------:R-:W-:Y:S02]  /*8d20*/  @P2 R2UR UR36, R94 ;  /* 0x000000005e2422ca */ /* 0x000fe400000e0000 */
[----:B------:R-:W-:Y:S02]  /*8d30*/  SEL R105, R105, RZ, P0 ;  /* 0x000000ff69697207 */ /* 0x000fe40000000000 */
[----:B------:R-:W-:Y:S01]  /*8d40*/  SEL R45, R45, RZ, P1 ;  /* 0x000000ff2d2d7207 */ /* 0x000fe20000800000 */
[----:B------:R-:W-:Y:S10]  /*8d50*/  @P2 BRA `(.L_x_125) ;  /* 0xffffffc000502947 */ /* 0x000ff4000383ffff */
[----:B------:R-:W-:-:S09]  /*8d60*/  UISETP.NE.AND UP0, UPT, UR50, URZ, UPT ;  /* 0x000000ff3200728c */ /* 0x000fd2000bf05270 */
[----:B------:R-:W-:Y:S05]  /*8d70*/  BRA.U !UP0, `(.L_x_126) ;  /* 0x0000000108487547 */ /* 0x000fea000b800000 */
[----:B------:R-:W2:Y:S02]  /*8d80*/  LDCU.64 UR4, c[0x0][0x890] ;  /* 0x00011200ff0477ac */ /* 0x000ea40008000a00 */
[----:B--2---:R-:W-:-:S04]  /*8d90*/  UISETP.NE.U32.AND UP0, UPT, UR4, URZ, UPT ;  /* 0x000000ff0400728c */ /* 0x004fc8000bf05070 */
[----:B------:R-:W-:-:S09]  /*8da0*/  UISETP.NE.AND.EX UP0, UPT, UR5, URZ, UPT, UP0 ;  /* 0x000000ff0500728c */ /* 0x000fd2000bf05300 */
[----:B------:R-:W-:Y:S05]  /*8db0*/  BRA.U UP0, `(.L_x_127) ;  /* 0x00000001000c7547 */ /* 0x000fea000b800000 */
[----:B------:R-:W-:-:S13]  /*8dc0*/  FSETP.NEU.AND P0, PT, R49, RZ, PT ;  /* 0x000000ff3100720b */ /* 0x000fda0003f0d000 */
[----:B------:R-:W-:Y:S05]  /*8dd0*/  @!P0 EXIT ;  /* 0x000000000000894d */ /* 0x000fea0003800000 */
[----:B------:R-:W-:Y:S05]  /*8de0*/  BRA `(.L_x_126) ;  /* 0x00000000002c7947 */ /* 0x000fea0003800000 */
.L_x_127:
[----:B------:R-:W-:Y:S01]  /*8df0*/  ISETP.NE.AND P0, PT, R104, RZ, PT ;  /* 0x000000ff6800720c */ /* 0x000fe20003f05270 */
[----:B------:R-:W-:-:S12]  /*8e00*/  BSSY.RECONVERGENT B0, `(.L_x_126) ;  /* 0x0000009000007945 */ /* 0x000fd80003800200 */
[----:B------:R-:W-:Y:S05]  /*8e10*/  @P0 BRA `(.L_x_128) ;  /* 0x0000000000140947 */ /* 0x000fea0003800000 */
[----:B------:R-:W2:Y:S02]  /*8e20*/  LDCU.64 UR4, c[0x0][0x888] ;  /* 0x00011100ff0477ac */ /* 0x000ea40008000a00 */
[----:B--2---:R-:W-:-:S04]  /*8e30*/  ISETP.NE.U32.AND P0, PT, RZ, UR4, PT ;  /* 0x00000004ff007c0c */ /* 0x004fc8000bf05070 */
[----:B------:R-:W-:-:S13]  /*8e40*/  ISETP.NE.AND.EX P0, PT, RZ, UR5, PT, P0 ;  /* 0x00000005ff007c0c */ /* 0x000fda000bf05300 */
[----:B------:R-:W-:Y:S05]  /*8e50*/  @!P0 EXIT ;  /* 0x000000000000894d */ /* 0x000fea0003800000 */
[----:B------:R-:W-:Y:S05]  /*8e60*/  BRA `(.L_x_129) ;  /* 0x0000000000087947 */ /* 0x000fea0003800000 */
.L_x_128:
[----:B------:R-:W-:-:S13]  /*8e70*/  FSETP.NEU.AND P0, PT, R49, RZ, PT ;  /* 0x000000ff3100720b */ /* 0x000fda0003f0d000 */
[----:B------:R-:W-:Y:S05]  /*8e80*/  @!P0 EXIT ;  /* 0x000000000000894d */ /* 0x000fea0003800000 */
.L_x_129:
[----:B------:R-:W-:Y:S05]  /*8e90*/  BSYNC.RECONVERGENT B0 ;  /* 0x0000000000007941 */ /* 0x000fea0003800200 */
.L_x_126:
[----:B------:R-:W-:Y:S01]  /*8ea0*/  ULEA UR4, UR51, UR48, 0x3 ;  /* 0x0000003033047291 */ /* 0x000fe2000f8e18ff */
[----:B------:R-:W-:-:S04]  /*8eb0*/  DEPBAR.LE SB0, 0x0 ;  /* 0x000080000000791a */ /* 0x000fc80000000000 */
[----:B------:R-:W-:-:S04]  /*8ec0*/  UIADD3 UR4, UPT, UPT, UR4, 0x50, URZ ;  /* 0x0000005004047890 */ /* 0x000fc8000fffe0ff */
[----:B------:R-:W-:-:S09]  /*8ed0*/  UPRMT UR4, UR37, 0x654, UR4 ;  /* 0x0000065425047896 */ /* 0x000fd20008000004 */
[----:B------:R-:W-:Y:S01]  /*8ee0*/  SYNCS.ARRIVE.TRANS64.RED.A1T0 RZ, [UR4], RZ ;  /* 0x000000ffffff79a7 */ /* 0x000fe20008100404 */
[----:B------:R-:W-:Y:S05]  /*8ef0*/  EXIT ;  /* 0x000000000000794d */ /* 0x000fea0003800000 */
.L_x_19:
[----:B--2---:R2:W1:Y:S02]  /*8f00*/  SYNCS.PHASECHK.TRANS64.TRYWAIT P0, [R2+URZ+0xf0], R3 ;  /* 0x0000f003020075a7 */ /* 0x00446400080011ff */
[----:B-1----:R-:W-:Y:S05]  /*8f10*/  @!P0 NANOSLEEP.SYNCS 0x989680 ;  /* 0x009896800000895d */ /* 0x002fea0003900000 */
[----:B------:R-:W1:Y:S02]  /*8f20*/  @!P0 SYNCS.PHASECHK.TRANS64 P0, [R2+URZ+0xf0], R3 ;  /* 0x0000f003020085a7 */ /* 0x000e6400080010ff */
[----:B-1----:R-:W-:Y:S05]  /*8f30*/  @!P0 BRA `(.L_x_19) ;  /* 0xfffffffc00f08947 */ /* 0x002fea000383ffff */
[----:B------:R-:W-:Y:S05]  /*8f40*/  BRA `(.L_x_130) ;  /* 0xffffff84009c7947 */ /* 0x000fea000383ffff */
.L_x_22:
[----:B-1----:R-:W-:-:S07]  /*8f50*/  MOV R2, UR33 ;  /* 0x0000002100027c02 */ /* 0x002fce0008000f00 */
.L_x_131:
[----:B-1----:R1:W2:Y:S02]  /*8f60*/  SYNCS.PHASECHK.TRANS64.TRYWAIT P0, [R2+URZ+0x18], R4 ;  /* 0x00001804020075a7 */ /* 0x0022a400080011ff */
[----:B--2---:R-:W-:Y:S05]  /*8f70*/  @!P0 NANOSLEEP.SYNCS 0x989680 ;  /* 0x009896800000895d */ /* 0x004fea0003900000 */
[----:B------:R-:W2:Y:S02]  /*8f80*/  @!P0 SYNCS.PHASECHK.TRANS64 P0, [R2+URZ+0x18], R4 ;  /* 0x00001804020085a7 */ /* 0x000ea400080010ff */
[----:B--2---:R-:W-:Y:S05]  /*8f90*/  @!P0 BRA `(.L_x_131) ;  /* 0xfffffffc00f08947 */ /* 0x004fea000383ffff */
[----:B------:R-:W-:Y:S05]  /*8fa0*/  BRA `(.L_x_21) ;  /* 0xffffff8400ec7947 */ /* 0x000fea000383ffff */
.L_x_28:
[----:B-1----:R-:W-:-:S07]  /*8fb0*/  MOV R2, UR33 ;  /* 0x0000002100027c02 */ /* 0x002fce0008000f00 */
.L_x_132:
[----:B-1----:R1:W2:Y:S02]  /*8fc0*/  SYNCS.PHASECHK.TRANS64.TRYWAIT P0, [R2+URZ+0x18], R4 ;  /* 0x00001804020075a7 */ /* 0x0022a400080011ff */
[----:B--2---:R-:W-:Y:S05]  /*8fd0*/  @!P0 NANOSLEEP.SYNCS 0x989680 ;  /* 0x009896800000895d */ /* 0x004fea0003900000 */
[----:B------:R-:W2:Y:S02]  /*8fe0*/  @!P0 SYNCS.PHASECHK.TRANS64 P0, [R2+URZ+0x18], R4 ;  /* 0x00001804020085a7 */ /* 0x000ea400080010ff */
[----:B--2---:R-:W-:Y:S05]  /*8ff0*/  @!P0 BRA `(.L_x_132) ;  /* 0xfffffffc00f08947 */ /* 0x004fea000383ffff */
[----:B------:R-:W-:Y:S05]  /*9000*/  BRA `(.L_x_27) ;  /* 0xffffff8800c07947 */ /* 0x000fea000383ffff */
.L_x_32:
[----:B-1----:R1:W2:Y:S02]  /*9010*/  SYNCS.PHASECHK.TRANS64.TRYWAIT P0, [R2+URZ+0x80], R3 ;  /* 0x00008003020075a7 */ /* 0x0022a400080011ff */
[----:B--2---:R-:W-:Y:S05]  /*9020*/  @!P0 NANOSLEEP.SYNCS 0x989680 ;  /* 0x009896800000895d */ /* 0x004fea0003900000 */
[----:B------:R-:W2:Y:S02]  /*9030*/  @!P0 SYNCS.PHASECHK.TRANS64 P0, [R2+URZ+0x80], R3 ;  /* 0x00008003020085a7 */ /* 0x000ea400080010ff */
[----:B--2---:R-:W-:Y:S05]  /*9040*/  @!P0 BRA `(.L_x_32) ;  /* 0xfffffffc00f08947 */ /* 0x004fea000383ffff */
[----:B------:R-:W-:Y:S05]  /*9050*/  BRA `(.L_x_133) ;  /* 0xffffff8c00747947 */ /* 0x000fea000383ffff */
.L_x_36:
[----:B----4-:R-:W-:-:S07]  /*9060*/  MOV R0, UR5 ;  /* 0x0000000500007c02 */ /* 0x010fce0008000f00 */
.L_x_134:
[----:B-1----:R1:W2:Y:S02]  /*9070*/  SYNCS.PHASECHK.TRANS64.TRYWAIT P0, [R0+URZ], R2 ;  /* 0x00000002000075a7 */ /* 0x0022a400080011ff */
[----:B--2---:R-:W-:Y:S05]  /*9080*/  @!P0 NANOSLEEP.SYNCS 0x989680 ;  /* 0x009896800000895d */ /* 0x004fea0003900000 */
[----:B------:R-:W2:Y:S02]  /*9090*/  @!P0 SYNCS.PHASECHK.TRANS64 P0, [R0+URZ], R2 ;  /* 0x00000002000085a7 */ /* 0x000ea400080010ff */
[----:B--2---:R-:W-:Y:S05]  /*90a0*/  @!P0 BRA `(.L_x_134) ;  /* 0xfffffffc00f08947 */ /* 0x004fea000383ffff */
[----:B------:R-:W-:Y:S05]  /*90b0*/  BRA `(.L_x_135) ;  /* 0xffffff9000e47947 */ /* 0x000fea000383ffff */
.L_x_37:
[----:B----4-:R-:W-:-:S07]  /*90c0*/  MOV R0, UR5 ;  /* 0x0000000500007c02 */ /* 0x010fce0008000f00 */
.L_x_136:
[----:B-1----:R1:W2:Y:S02]  /*90d0*/  SYNCS.PHASECHK.TRANS64.TRYWAIT P0, [R0+URZ], R2 ;  /* 0x00000002000075a7 */ /* 0x0022a400080011ff */
[----:B--2---:R-:W-:Y:S05]  /*90e0*/  @!P0 NANOSLEEP.SYNCS 0x989680 ;  /* 0x009896800000895d */ /* 0x004fea0003900000 */
[----:B------:R-:W2:Y:S02]  /*90f0*/  @!P0 SYNCS.PHASECHK.TRANS64 P0, [R0+URZ], R2 ;  /* 0x00000002000085a7 */ /* 0x000ea400080010ff */
[----:B--2---:R-:W-:Y:S05]  /*9100*/  @!P0 BRA `(.L_x_136) ;  /* 0xfffffffc00f08947 */ /* 0x004fea000383ffff */
[----:B------:R-:W-:Y:S05]  /*9110*/  BRA `(.L_x_137) ;  /* 0xffffff9000f07947 */ /* 0x000fea000383ffff */
.L_x_40:
[----:B-1----:R1:W2:Y:S02]  /*9120*/  SYNCS.PHASECHK.TRANS64.TRYWAIT P0, [R0+URZ+0xe0], R4 ;  /* 0x0000e004000075a7 */ /* 0x0022a400080011ff */
[----:B--2---:R-:W-:Y:S05]  /*9130*/  @!P0 NANOSLEEP.SYNCS 0x989680 ;  /* 0x009896800000895d */ /* 0x004fea0003900000 */
[----:B------:R-:W2:Y:S02]  /*9140*/  @!P0 SYNCS.PHASECHK.TRANS64 P0, [R0+URZ+0xe0], R4 ;  /* 0x0000e004000085a7 */ /* 0x000ea400080010ff */
[----:B--2---:R-:W-:Y:S05]  /*9150*/  @!P0 BRA `(.L_x_40) ;  /* 0xfffffffc00f08947 */ /* 0x004fea000383ffff */
[----:B------:R-:W-:Y:S05]  /*9160*/  BRA `(.L_x_138) ;  /* 0xffffff94004c7947 */ /* 0x000fea000383ffff */
.L_x_41:
[----:B------:R-:W-:-:S07]  /*9170*/  MOV R0, UR5 ;  /* 0x0000000500007c02 */ /* 0x000fce0008000f00 */
.L_x_139:
[----:B-1----:R1:W2:Y:S02]  /*9180*/  SYNCS.PHASECHK.TRANS64.TRYWAIT P0, [R0+URZ+0x90], R5 ;  /* 0x00009005000075a7 */ /* 0x0022a400080011ff */
[----:B--2---:R-:W-:Y:S05]  /*9190*/  @!P0 NANOSLEEP.SYNCS 0x989680 ;  /* 0x009896800000895d */ /* 0x004fea0003900000 */
[----:B------:R-:W2:Y:S02]  /*91a0*/  @!P0 SYNCS.PHASECHK.TRANS64 P0, [R0+URZ+0x90], R5 ;  /* 0x00009005000085a7 */ /* 0x000ea400080010ff */
[----:B--2---:R-:W-:Y:S05]  /*91b0*/  @!P0 BRA `(.L_x_139) ;  /* 0xfffffffc00f08947 */ /* 0x004fea000383ffff */
[----:B------:R-:W-:Y:S05]  /*91c0*/  BRA `(.L_x_140) ;  /* 0xffffff94005c7947 */ /* 0x000fea000383ffff */
.L_x_42:
[----:B-1----:R1:W2:Y:S02]  /*91d0*/  SYNCS.PHASECHK.TRANS64.TRYWAIT P1, [R0+URZ+0x80], R4 ;  /* 0x00008004000075a7 */ /* 0x0022a400080211ff */
[----:B--2---:R-:W-:Y:S05]  /*91e0*/  @!P1 NANOSLEEP.SYNCS 0x989680 ;  /* 0x009896800000995d */ /* 0x004fea0003900000 */
[----:B------:R-:W2:Y:S02]  /*91f0*/  @!P1 SYNCS.PHASECHK.TRANS64 P1, [R0+URZ+0x80], R4 ;  /* 0x00008004000095a7 */ /* 0x000ea400080210ff */
[----:B--2---:R-:W-:Y:S05]  /*9200*/  @!P1 BRA `(.L_x_42) ;  /* 0xfffffffc00f09947 */ /* 0x004fea000383ffff */
[----:B------:R-:W-:Y:S05]  /*9210*/  BRA `(.L_x_141) ;  /* 0xffffff94008c7947 */ /* 0x000fea000383ffff */
.L_x_45:
[----:B------:R-:W-:-:S07]  /*9220*/  MOV R0, UR5 ;  /* 0x0000000500007c02 */ /* 0x000fce0008000f00 */
.L_x_142:
[----:B-1----:R1:W2:Y:S02]  /*9230*/  SYNCS.PHASECHK.TRANS64.TRYWAIT P0, [R0+URZ+0x90], R2 ;  /* 0x00009002000075a7 */ /* 0x0022a400080011ff */
[----:B--2---:R-:W-:Y:S05]  /*9240*/  @!P0 NANOSLEEP.SYNCS 0x989680 ;  /* 0x009896800000895d */ /* 0x004fea0003900000 */
[----:B------:R-:W2:Y:S02]  /*9250*/  @!P0 SYNCS.PHASECHK.TRANS64 P0, [R0+URZ+0x90], R2 ;  /* 0x00009002000085a7 */ /* 0x000ea400080010ff */
[----:B--2---:R-:W-:Y:S05]  /*9260*/  @!P0 BRA `(.L_x_142) ;  /* 0xfffffffc00f08947 */ /* 0x004fea000383ffff */
[----:B------:R-:W-:Y:S05]  /*9270*/  BRA `(.L_x_44) ;  /* 0xffffff9400e07947 */ /* 0x000fea000383ffff */
.L_x_52:
[----:B-1----:R1:W2:Y:S02]  /*9280*/  SYNCS.PHASECHK.TRANS64.TRYWAIT P1, [R0+URZ+0x80], R2 ;  /* 0x00008002000075a7 */ /* 0x0022a400080211ff */
[----:B--2---:R-:W-:Y:S05]  /*9290*/  @!P1 NANOSLEEP.SYNCS 0x989680 ;  /* 0x009896800000995d */ /* 0x004fea0003900000 */
[----:B------:R-:W2:Y:S02]  /*92a0*/  @!P1 SYNCS.PHASECHK.TRANS64 P1, [R0+URZ+0x80], R2 ;  /* 0x00008002000095a7 */ /* 0x000ea400080210ff */
[----:B--2---:R-:W-:Y:S05]  /*92b0*/  @!P1 BRA `(.L_x_52) ;  /* 0xfffffffc00f09947 */ /* 0x004fea000383ffff */
[----:B------:R-:W-:Y:S05]  /*92c0*/  BRA `(.L_x_143) ;  /* 0xffffff9c00707947 */ /* 0x000fea000383ffff */
.L_x_53:
[----:B------:R-:W-:-:S07]  /*92d0*/  MOV R2, UR6 ;  /* 0x0000000600027c02 */ /* 0x000fce0008000f00 */
.L_x_144:
[----:B-1----:R1:W2:Y:S02]  /*92e0*/  SYNCS.PHASECHK.TRANS64.TRYWAIT P0, [R2+URZ+0xc0], R0 ;  /* 0x0000c000020075a7 */ /* 0x0022a400080011ff */
[----:B--2---:R-:W-:Y:S05]  /*92f0*/  @!P0 NANOSLEEP.SYNCS 0x989680 ;  /* 0x009896800000895d */ /* 0x004fea0003900000 */
[----:B------:R-:W2:Y:S02]  /*9300*/  @!P0 SYNCS.PHASECHK.TRANS64 P0, [R2+URZ+0xc0], R0 ;  /* 0x0000c000020085a7 */ /* 0x000ea400080010ff */
[----:B--2---:R-:W-:Y:S05]  /*9310*/  @!P0 BRA `(.L_x_144) ;  /* 0xfffffffc00f08947 */ /* 0x004fea000383ffff */
[----:B------:R-:W-:Y:S05]  /*9320*/  BRA `(.L_x_145) ;  /* 0xffffff9c00a87947 */ /* 0x000fea000383ffff */
.L_x_56:
[----:B------:R-:W-:Y:S07]  /*9330*/  MOV R0, UR11 ;  /* 0x0000000b00007c02 */ /* 0x000fee0008000f00 */
.L_x_146:
[----:B-1----:R1:W2:Y:S02]  /*9340*/  SYNCS.PHASECHK.TRANS64.TRYWAIT P0, [R0+URZ], R2 ;  /* 0x00000002000075a7 */ /* 0x0022a400080011ff */
[----:B--2---:R-:W-:Y:S05]  /*9350*/  @!P0 NANOSLEEP.SYNCS 0x989680 ;  /* 0x009896800000895d */ /* 0x004fea0003900000 */
[----:B------:R-:W2:Y:S02]  /*9360*/  @!P0 SYNCS.PHASECHK.TRANS64 P0, [R0+URZ], R2 ;  /* 0x00000002000085a7 */ /* 0x000ea400080010ff */
[----:B--2---:R-:W-:Y:S05]  /*9370*/  @!P0 BRA `(.L_x_146) ;  /* 0xfffffffc00f08947 */ /* 0x004fea000383ffff */
[----:B------:R-:W-:Y:S05]  /*9380*/  BRA `(.L_x_55) ;  /* 0xffffff9c00c47947 */ /* 0x000fea000383ffff */
.L_x_59:
[----:B------:R-:W-:-:S07]  /*9390*/  MOV R0, UR6 ;  /* 0x0000000600007c02 */ /* 0x000fce0008000f00 */
.L_x_147:
[----:B--2---:R2:W4:Y:S02]  /*93a0*/  SYNCS.PHASECHK.TRANS64.TRYWAIT P0, [R0+URZ], R2 ;  /* 0x00000002000075a7 */ /* 0x00452400080011ff */
[----:B----4-:R-:W-:Y:S05]  /*93b0*/  @!P0 NANOSLEEP.SYNCS 0x989680 ;  /* 0x009896800000895d */ /* 0x010fea0003900000 */
[----:B------:R-:W4:Y:S02]  /*93c0*/  @!P0 SYNCS.PHASECHK.TRANS64 P0, [R0+URZ], R2 ;  /* 0x00000002000085a7 */ /* 0x000f2400080010ff */
[----:B----4-:R-:W-:Y:S05]  /*93d0*/  @!P0 BRA `(.L_x_147) ;  /* 0xfffffffc00f08947 */ /* 0x010fea000383ffff */
[----:B------:R-:W-:Y:S05]  /*93e0*/  BRA `(.L_x_148) ;  /* 0xffffffa000f07947 */ /* 0x000fea000383ffff */
.L_x_60:
[----:B------:R-:W-:-:S07]  /*93f0*/  MOV R0, UR6 ;  /* 0x0000000600007c02 */ /* 0x000fce0008000f00 */
.L_x_149:
[----:B-1----:R1:W2:Y:S02]  /*9400*/  SYNCS.PHASECHK.TRANS64.TRYWAIT P0, [R0+URZ], R3 ;  /* 0x00000003000075a7 */ /* 0x0022a400080011ff */
[----:B--2---:R-:W-:Y:S05]  /*9410*/  @!P0 NANOSLEEP.SYNCS 0x989680 ;  /* 0x009896800000895d */ /* 0x004fea0003900000 */
[----:B------:R-:W2:Y:S02]  /*9420*/  @!P0 SYNCS.PHASECHK.TRANS64 P0, [R0+URZ], R3 ;  /* 0x00000003000085a7 */ /* 0x000ea400080010ff */
[----:B--2---:R-:W-:Y:S05]  /*9430*/  @!P0 BRA `(.L_x_149) ;  /* 0xfffffffc00f08947 */ /* 0x004fea000383ffff */
[----:B------:R-:W-:Y:S05]  /*9440*/  BRA `(.L_x_150) ;  /* 0xffffffa000fc7947 */ /* 0x000fea000383ffff */
.L_x_61:
[----:B------:R-:W-:-:S07]  /*9450*/  MOV R0, UR6 ;  /* 0x0000000600007c02 */ /* 0x000fce0008000f00 */
.L_x_151:
[----:B-1----:R1:W2:Y:S02]  /*9460*/  SYNCS.PHASECHK.TRANS64.TRYWAIT P0, [R0+URZ], R3 ;  /* 0x00000003000075a7 */ /* 0x0022a400080011ff */
[----:B--2---:R-:W-:Y:S05]  /*9470*/  @!P0 NANOSLEEP.SYNCS 0x989680 ;  /* 0x009896800000895d */ /* 0x004fea0003900000 */
[----:B------:R-:W2:Y:S02]  /*9480*/  @!P0 SYNCS.PHASECHK.TRANS64 P0, [R0+URZ], R3 ;  /* 0x00000003000085a7 */ /* 0x000ea400080010ff */
[----:B--2---:R-:W-:Y:S05]  /*9490*/  @!P0 BRA `(.L_x_151) ;  /* 0xfffffffc00f08947 */ /* 0x004fea000383ffff */
[----:B------:R-:W-:Y:S05]  /*94a0*/  BRA `(.L_x_152) ;  /* 0xffffffa400087947 */ /* 0x000fea000383ffff */
.L_x_62:
[----:B-1----:R-:W-:-:S07]  /*94b0*/  MOV R0, UR7 ;  /* 0x0000000700007c02 */ /* 0x002fce0008000f00 */
.L_x_153:
[----:B-1----:R1:W2:Y:S02]  /*94c0*/  SYNCS.PHASECHK.TRANS64.TRYWAIT P0, [R0+URZ], R2 ;  /* 0x00000002000075a7 */ /* 0x0022a400080011ff */
[----:B--2---:R-:W-:Y:S05]  /*94d0*/  @!P0 NANOSLEEP.SYNCS 0x989680 ;  /* 0x009896800000895d */ /* 0x004fea0003900000 */
[----:B------:R-:W2:Y:S02]  /*94e0*/  @!P0 SYNCS.PHASECHK.TRANS64 P0, [R0+URZ], R2 ;  /* 0x00000002000085a7 */ /* 0x000ea400080010ff */
[----:B--2---:R-:W-:Y:S05]  /*94f0*/  @!P0 BRA `(.L_x_153) ;  /* 0xfffffffc00f08947 */ /* 0x004fea000383ffff */
[----:B------:R-:W-:Y:S05]  /*9500*/  BRA `(.L_x_154) ;  /* 0xffffffa400147947 */ /* 0x000fea000383ffff */
.L_x_67:
[----:B--2---:R2:W3:Y:S02]  /*9510*/  SYNCS.PHASECHK.TRANS64.TRYWAIT P0, [R0+URZ+0x80], R2 ;  /* 0x00008002000075a7 */ /* 0x0044e400080011ff */
[----:B---3--:R-:W-:Y:S05]  /*9520*/  @!P0 NANOSLEEP.SYNCS 0x989680 ;  /* 0x009896800000895d */ /* 0x008fea0003900000 */
[----:B------:R-:W3:Y:S02]  /*9530*/  @!P0 SYNCS.PHASECHK.TRANS64 P0, [R0+URZ+0x80], R2 ;  /* 0x00008002000085a7 */ /* 0x000ee400080010ff */
[----:B---3--:R-:W-:Y:S05]  /*9540*/  @!P0 BRA `(.L_x_67) ;  /* 0xfffffffc00f08947 */ /* 0x008fea000383ffff */
[----:B------:R-:W-:Y:S05]  /*9550*/  BRA `(.L_x_155) ;  /* 0xffffffa800207947 */ /* 0x000fea000383ffff */
.L_x_70:
[----:B------:R-:W-:Y:S07]  /*9560*/  MOV R0, UR7 ;  /* 0x0000000700007c02 */ /* 0x000fee0008000f00 */
.L_x_156:
[----:B--2---:R2:W3:Y:S02]  /*9570*/  SYNCS.PHASECHK.TRANS64.TRYWAIT P0, [R0+URZ+0x78], R2 ;  /* 0x00007802000075a7 */ /* 0x0044e400080011ff */
[----:B---3--:R-:W-:Y:S05]  /*9580*/  @!P0 NANOSLEEP.SYNCS 0x989680 ;  /* 0x009896800000895d */ /* 0x008fea0003900000 */
[----:B------:R-:W3:Y:S02]  /*9590*/  @!P0 SYNCS.PHASECHK.TRANS64 P0, [R0+URZ+0x78], R2 ;  /* 0x00007802000085a7 */ /* 0x000ee400080010ff */
[----:B---3--:R-:W-:Y:S05]  /*95a0*/  @!P0 BRA `(.L_x_156) ;  /* 0xfffffffc00f08947 */ /* 0x008fea000383ffff */
[----:B------:R-:W-:Y:S05]  /*95b0*/  BRA `(.L_x_69) ;  /* 0xffffffac00007947 */ /* 0x000fea000383ffff */
.L_x_73:
[----:B------:R-:W-:Y:S07]  /*95c0*/  MOV R0, UR7 ;  /* 0x0000000700007c02 */ /* 0x000fee0008000f00 */
.L_x_157:
[----:B-1----:R1:W2:Y:S02]  /*95d0*/  SYNCS.PHASECHK.TRANS64.TRYWAIT P0, [R0+URZ+0x50], R14 ;  /* 0x0000500e000075a7 */ /* 0x0022a400080011ff */
[----:B--2---:R-:W-:Y:S05]  /*95e0*/  @!P0 NANOSLEEP.SYNCS 0x989680 ;  /* 0x009896800000895d */ /* 0x004fea0003900000 */
[----:B------:R-:W2:Y:S02]  /*95f0*/  @!P0 SYNCS.PHASECHK.TRANS64 P0, [R0+URZ+0x50], R14 ;  /* 0x0000500e000085a7 */ /* 0x000ea400080010ff */
[----:B--2---:R-:W-:Y:S05]  /*9600*/  @!P0 BRA `(.L_x_157) ;  /* 0xfffffffc00f08947 */ /* 0x004fea000383ffff */
[----:B------:R-:W-:Y:S05]  /*9610*/  BRA `(.L_x_158) ;  /* 0xffffffac00787947 */ /* 0x000fea000383ffff */
.L_x_74:
[----:B------:R-:W-:Y:S07]  /*9620*/  MOV R0, UR7 ;  /* 0x0000000700007c02 */ /* 0x000fee0008000f00 */
.L_x_159:
[----:B-1----:R1:W2:Y:S02]  /*9630*/  SYNCS.PHASECHK.TRANS64.TRYWAIT P0, [R0+URZ+0x58], R14 ;  /* 0x0000580e000075a7 */ /* 0x0022a400080011ff */
[----:B--2---:R-:W-:Y:S05]  /*9640*/  @!P0 NANOSLEEP.SYNCS 0x989680 ;  /* 0x009896800000895d */ /* 0x004fea0003900000 */
[----:B------:R-:W2:Y:S02]  /*9650*/  @!P0 SYNCS.PHASECHK.TRANS64 P0, [R0+URZ+0x58], R14 ;  /* 0x0000580e000085a7 */ /* 0x000ea400080010ff */
[----:B--2---:R-:W-:Y:S05]  /*9660*/  @!P0 BRA `(.L_x_159) ;  /* 0xfffffffc00f08947 */ /* 0x004fea000383ffff */
[----:B------:R-:W-:Y:S05]  /*9670*/  BRA `(.L_x_160) ;  /* 0xffffffac00b07947 */ /* 0x000fea000383ffff */
.L_x_75:
[----:B------:R-:W-:Y:S07]  /*9680*/  MOV R0, UR7 ;  /* 0x0000000700007c02 */ /* 0x000fee0008000f00 */
.L_x_161:
[----:B-1----:R1:W2:Y:S02]  /*9690*/  SYNCS.PHASECHK.TRANS64.TRYWAIT P0, [R0+URZ+0x60], R14 ;  /* 0x0000600e000075a7 */ /* 0x0022a400080011ff */
[----:B--2---:R-:W-:Y:S05]  /*96a0*/  @!P0 NANOSLEEP.SYNCS 0x989680 ;  /* 0x009896800000895d */ /* 0x004fea0003900000 */
[----:B------:R-:W2:Y:S02]  /*96b0*/  @!P0 SYNCS.PHASECHK.TRANS64 P0, [R0+URZ+0x60], R14 ;  /* 0x0000600e000085a7 */ /* 0x000ea400080010ff */
[----:B--2---:R-:W-:Y:S05]  /*96c0*/  @!P0 BRA `(.L_x_161) ;  /* 0xfffffffc00f08947 */ /* 0x004fea000383ffff */
[----:B------:R-:W-:Y:S05]  /*96d0*/  BRA `(.L_x_162) ;  /* 0xffffffac00f47947 */ /* 0x000fea000383ffff */
.L_x_76:
[----:B------:R-:W-:Y:S07]  /*96e0*/  MOV R0, UR7 ;  /* 0x0000000700007c02 */ /* 0x000fee0008000f00 */
.L_x_163:
[----:B-1----:R1:W2:Y:S02]  /*96f0*/  SYNCS.PHASECHK.TRANS64.TRYWAIT P0, [R0+URZ+0x68], R14 ;  /* 0x0000680e000075a7 */ /* 0x0022a400080011ff */
[----:B--2---:R-:W-:Y:S05]  /*9700*/  @!P0 NANOSLEEP.SYNCS 0x989680 ;  /* 0x009896800000895d */ /* 0x004fea0003900000 */
[----:B------:R-:W2:Y:S02]  /*9710*/  @!P0 SYNCS.PHASECHK.TRANS64 P0, [R0+URZ+0x68], R14 ;  /* 0x0000680e000085a7 */ /* 0x000ea400080010ff */
[----:B--2---:R-:W-:Y:S05]  /*9720*/  @!P0 BRA `(.L_x_163) ;  /* 0xfffffffc00f08947 */ /* 0x004fea000383ffff */
[----:B------:R-:W-:Y:S05]  /*9730*/  BRA `(.L_x_164) ;  /* 0xffffffb000787947 */ /* 0x000fea000383ffff */
.L_x_78:
[----:B------:R-:W-:-:S07]  /*9740*/  MOV R0, UR7 ;  /* 0x0000000700007c02 */ /* 0x000fce0008000f00 */
.L_x_165:
[----:B-1----:R1:W3:Y:S02]  /*9750*/  SYNCS.PHASECHK.TRANS64.TRYWAIT P0, [R0+URZ+0x50], R2 ;  /* 0x00005002000075a7 */ /* 0x0022e400080011ff */
[----:B---3--:R-:W-:Y:S05]  /*9760*/  @!P0 NANOSLEEP.SYNCS 0x989680 ;  /* 0x009896800000895d */ /* 0x008fea0003900000 */
[----:B------:R-:W3:Y:S02]  /*9770*/  @!P0 SYNCS.PHASECHK.TRANS64 P0, [R0+URZ+0x50], R2 ;  /* 0x00005002000085a7 */ /* 0x000ee400080010ff */
[----:B---3--:R-:W-:Y:S05]  /*9780*/  @!P0 BRA `(.L_x_165) ;  /* 0xfffffffc00f08947 */ /* 0x008fea000383ffff */
[----:B------:R-:W-:Y:S05]  /*9790*/  BRA `(.L_x_166) ;  /* 0xffffffb000e87947 */ /* 0x000fea000383ffff */
.L_x_79:
[----:B-1----:R-:W-:-:S07]  /*97a0*/  MOV R0, UR7 ;  /* 0x0000000700007c02 */ /* 0x002fce0008000f00 */
.L_x_167:
[----:B-1----:R1:W3:Y:S02]  /*97b0*/  SYNCS.PHASECHK.TRANS64.TRYWAIT P0, [R0+URZ+0x58], R2 ;  /* 0x00005802000075a7 */ /* 0x0022e400080011ff */
[----:B---3--:R-:W-:Y:S05]  /*97c0*/  @!P0 NANOSLEEP.SYNCS 0x989680 ;  /* 0x009896800000895d */ /* 0x008fea0003900000 */
[----:B------:R-:W3:Y:S02]  /*97d0*/  @!P0 SYNCS.PHASECHK.TRANS64 P0, [R0+URZ+0x58], R2 ;  /* 0x00005802000085a7 */ /* 0x000ee400080010ff */
[----:B---3--:R-:W-:Y:S05]  /*97e0*/  @!P0 BRA `(.L_x_167) ;  /* 0xfffffffc00f08947 */ /* 0x008fea000383ffff */
[----:B------:R-:W-:Y:S05]  /*97f0*/  BRA `(.L_x_168) ;  /* 0xffffffb000d87947 */ /* 0x000fea000383ffff */
.L_x_80:
[----:B-1----:R-:W-:-:S07]  /*9800*/  MOV R0, UR7 ;  /* 0x0000000700007c02 */ /* 0x002fce0008000f00 */
.L_x_169:
[----:B-1----:R1:W3:Y:S02]  /*9810*/  SYNCS.PHASECHK.TRANS64.TRYWAIT P0, [R0+URZ+0x60], R2 ;  /* 0x00006002000075a7 */ /* 0x0022e400080011ff */
[----:B---3--:R-:W-:Y:S05]  /*9820*/  @!P0 NANOSLEEP.SYNCS 0x989680 ;  /* 0x009896800000895d */ /* 0x008fea0003900000 */
[----:B------:R-:W3:Y:S02]  /*9830*/  @!P0 SYNCS.PHASECHK.TRANS64 P0, [R0+URZ+0x60], R2 ;  /* 0x00006002000085a7 */ /* 0x000ee400080010ff */
[----:B---3--:R-:W-:Y:S05]  /*9840*/  @!P0 BRA `(.L_x_169) ;  /* 0xfffffffc00f08947 */ /* 0x008fea000383ffff */
[----:B------:R-:W-:Y:S05]  /*9850*/  BRA `(.L_x_170) ;  /* 0xffffffb000c87947 */ /* 0x000fea000383ffff */
.L_x_82:
[----:B--2---:R2:W4:Y:S02]  /*9860*/  SYNCS.PHASECHK.TRANS64.TRYWAIT P0, [R0+URZ+0x80], R2 ;  /* 0x00008002000075a7 */ /* 0x00452400080011ff */
[----:B----4-:R-:W-:Y:S05]  /*9870*/  @!P0 NANOSLEEP.SYNCS 0x989680 ;  /* 0x009896800000895d */ /* 0x010fea0003900000 */
[----:B------:R-:W4:Y:S02]  /*9880*/  @!P0 SYNCS.PHASECHK.TRANS64 P0, [R0+URZ+0x80], R2 ;  /* 0x00008002000085a7 */ /* 0x000f2400080010ff */
[----:B----4-:R-:W-:Y:S05]  /*9890*/  @!P0 BRA `(.L_x_82) ;  /* 0xfffffffc00f08947 */ /* 0x010fea000383ffff */
[----:B------:R-:W-:Y:S05]  /*98a0*/  BRA `(.L_x_171) ;  /* 0xffffffb400907947 */ /* 0x000fea000383ffff */
.L_x_93:
[----:B-1----:R-:W-:Y:S04]  /*98b0*/  MOV R2, UR48 ;  /* 0x0000003000027c02 */ /* 0x002fe80008000f00 */
[----:B------:R1:W3:Y:S03]  /*98c0*/  SYNCS.PHASECHK.TRANS64.TRYWAIT P1, [R2+URZ+0x30], R3 ;  /* 0x00003003020075a7 */ /* 0x0002e600080211ff */
[----:B---3--:R-:W-:Y:S05]  /*98d0*/  @!P1 NANOSLEEP.SYNCS 0x989680 ;  /* 0x009896800000995d */ /* 0x008fea0003900000 */
[----:B------:R-:W3:Y:S02]  /*98e0*/  @!P1 SYNCS.PHASECHK.TRANS64 P1, [R2+URZ+0x30], R3 ;  /* 0x00003003020095a7 */ /* 0x000ee400080210ff */
[----:B---3--:R-:W-:Y:S05]  /*98f0*/  @!P1 BRA `(.L_x_93) ;  /* 0xfffffffc00ec9947 */ /* 0x008fea000383ffff */
[----:B------:R-:W-:Y:S05]  /*9900*/  BRA `(.L_x_92) ;  /* 0xffffffc0009c7947 */ /* 0x000fea000383ffff */
.L_x_95:
[----:B-1----:R1:W4:Y:S02]  /*9910*/  SYNCS.PHASECHK.TRANS64.TRYWAIT P0, [R64+URZ+0xa0], R0 ;  /* 0x0000a000400075a7 */ /* 0x00232400080011ff */
[----:B----4-:R-:W-:Y:S05]  /*9920*/  @!P0 NANOSLEEP.SYNCS 0x989680 ;  /* 0x009896800000895d */ /* 0x010fea0003900000 */
[----:B------:R-:W4:Y:S02]  /*9930*/  @!P0 SYNCS.PHASECHK.TRANS64 P0, [R64+URZ+0xa0], R0 ;  /* 0x0000a000400085a7 */ /* 0x000f2400080010ff */
[----:B----4-:R-:W-:Y:S05]  /*9940*/  @!P0 BRA `(.L_x_95) ;  /* 0xfffffffc00f08947 */ /* 0x010fea000383ffff */
[----:B------:R-:W-:Y:S05]  /*9950*/  BRA `(.L_x_94) ;  /* 0xffffffc000c47947 */ /* 0x000fea000383ffff */
.L_x_104:
[----:B--2---:R2:W4:Y:S02]  /*9960*/  SYNCS.PHASECHK.TRANS64.TRYWAIT P0, [R2+URZ+0x30], R0 ;  /* 0x00003000020075a7 */ /* 0x00452400080011ff */
[----:B----4-:R-:W-:Y:S05]  /*9970*/  @!P0 NANOSLEEP.SYNCS 0x989680 ;  /* 0x009896800000895d */ /* 0x010fea0003900000 */
[----:B------:R-:W4:Y:S02]  /*9980*/  @!P0 SYNCS.PHASECHK.TRANS64 P0, [R2+URZ+0x30], R0 ;  /* 0x00003000020085a7 */ /* 0x000f2400080010ff */
[----:B----4-:R-:W-:Y:S05]  /*9990*/  @!P0 BRA `(.L_x_104) ;  /* 0xfffffffc00f08947 */ /* 0x010fea000383ffff */
[----:B------:R-:W-:Y:S05]  /*99a0*/  BRA `(.L_x_103) ;  /* 0xffffffcc00a07947 */ /* 0x000fea000383ffff */
.L_x_112:
[----:B--2---:R2:W4:Y:S02]  /*99b0*/  SYNCS.PHASECHK.TRANS64.TRYWAIT P0, [R0+URZ+0x30], R6 ;  /* 0x00003006000075a7 */ /* 0x00452400080011ff */
[----:B----4-:R-:W-:Y:S05]  /*99c0*/  @!P0 NANOSLEEP.SYNCS 0x989680 ;  /* 0x009896800000895d */ /* 0x010fea0003900000 */
[----:B------:R-:W4:Y:S02]  /*99d0*/  @!P0 SYNCS.PHASECHK.TRANS64 P0, [R0+URZ+0x30], R6 ;  /* 0x00003006000085a7 */ /* 0x000f2400080010ff */
[----:B----4-:R-:W-:Y:S05]  /*99e0*/  @!P0 BRA `(.L_x_112) ;  /* 0xfffffffc00f08947 */ /* 0x010fea000383ffff */
[----:B------:R-:W-:Y:S05]  /*99f0*/  BRA `(.L_x_111) ;  /* 0xffffffd800a07947 */ /* 0x000fea000383ffff */
.L_x_120:
[----:B--2---:R2:W4:Y:S02]  /*9a00*/  SYNCS.PHASECHK.TRANS64.TRYWAIT P0, [R0+URZ+0x30], R5 ;  /* 0x00003005000075a7 */ /* 0x00452400080011ff */
[----:B----4-:R-:W-:Y:S05]  /*9a10*/  @!P0 NANOSLEEP.SYNCS 0x989680 ;  /* 0x009896800000895d */ /* 0x010fea0003900000 */
[----:B------:R-:W4:Y:S02]  /*9a20*/  @!P0 SYNCS.PHASECHK.TRANS64 P0, [R0+URZ+0x30], R5 ;  /* 0x00003005000085a7 */ /* 0x000f2400080010ff */
[----:B----4-:R-:W-:Y:S05]  /*9a30*/  @!P0 BRA `(.L_x_120) ;  /* 0xfffffffc00f08947 */ /* 0x010fea000383ffff */
[----:B------:R-:W-:Y:S05]  /*9a40*/  BRA `(.L_x_119) ;  /* 0xffffffe400a07947 */ /* 0x000fea000383ffff */
        .weak           $__internal_0_$__cuda_sm10x_tcgen05_guardrail_trap_col_being_dealloced_not_returned_by_alloc
        .type           $__internal_0_$__cuda_sm10x_tcgen05_guardrail_trap_col_being_dealloced_not_returned_by_alloc,@function
        .size           $__internal_0_$__cuda_sm10x_tcgen05_guardrail_trap_col_being_dealloced_not_returned_by_alloc,($__internal_1_$__cuda_sm10x_tcgen05_guardrail_trap_phase_invalid_during_alloc - $__internal_0_$__cuda_sm10x_tcgen05_guardrail_trap_col_being_dealloced_not_returned_by_alloc)
$__internal_0_$__cuda_sm10x_tcgen05_guardrail_trap_col_being_dealloced_not_returned_by_alloc:
[----:B------:R-:W-:Y:S05]  /*9a50*/  BPT.TRAP 0x1 ;  /* 0x000000040000795c */ /* 0x000fea0000300000 */
[----:B------:R-:W-:-:S04]  /*9a60*/  HFMA2 R3, -RZ, RZ, 0, 0 ;  /* 0x00000000ff037431 */ /* 0x000fc800000001ff */
[----:B------:R-:W-:Y:S05]  /*9a70*/  RET.REL.NODEC R2 `(_ZN7cutlass13device_kernelINS_4gemm6kernel13GemmUniversalIN4cute5tupleIJiiiiEEENS1_10collective13CollectiveMmaINS1_35MainloopSm100TmaUmmaWarpSpecializedILi3ELi2ELi4ENS5_IJNS4_1CILi1EEESB_SB_EEEEENS5_IJNSA_ILi128EEESE_SE_EEENS_6half_tENS5_IJlSB_lEEESG_SH_NS4_8TiledMMAINS4_8MMA_AtomIJNS4_20SM100_MMA_F16BF16_SSISG_SG_fLi128ELi128ELNS4_4UMMA5MajorE0ELSM_0ELNSL_7ScaleInE0ELSN_0EEEEEENS4_6LayoutISC_NS5_IJNSA_ILi0EEESR_SR_EEEEENS5_IJNS4_10UnderscoreESU_SU_EEEEENS4_13SM90_TMA_LOADENS4_14ComposedLayoutINS4_7SwizzleILi3ELi4ELi3EEENS4_18smem_ptr_flag_bitsILi16EEENSQ_INS5_IJNSA_ILi8EEENSA_ILi64EEEEEENS5_IJS14_SB_EEEEEEEvNS4_8identityESX_S18_vS19_EENS_8epilogue10collective18CollectiveEpilogueINS1B_23Sm100TmaWarpSpecializedILi4ELi2ELi32ELb1ELb0EEEJSF_NS5_IJNSQ_ISE_SB_EENSQ_INSA_ILi32EEESB_EEEEESG_SH_SG_SH_NS1B_6fusion15FusionCallbacksIS1F_NS1K_17LinearCombinationISG_fSG_fLNS_15FloatRoundStyleE2EEESF_S1J_JEEENS4_5SM1004TMEM4LOAD26SM100_TMEM_LOAD_32dp32b32xESX_NSY_INSZ_ILi2ELi4ELi3EEES12_NSQ_INS5_IJS13_S1H_EEENS5_IJS1H_SB_EEEEEEENS4_39AutoVectorizingCopyWithAssumedAlignmentILi128EEENS4_14SM90_TMA_STOREES1Y_S20_S20_EEEvvEEEEvNT_6ParamsE) ;  /* 0xffffff6402607950 */ /* 0x000fea0003c3ffff */
        .weak           $__internal_1_$__cuda_sm10x_tcgen05_guardrail_trap_phase_invalid_during_alloc
        .type           $__internal_1_$__cuda_sm10x_tcgen05_guardrail_trap_phase_invalid_during_alloc,@function
        .size           $__internal_1_$__cuda_sm10x_tcgen05_guardrail_trap_phase_invalid_during_alloc,($__internal_2_$__cuda_sm10x_tcgen05_guardrail_trap_unallocated_columns_being_dealloced - $__internal_1_$__cuda_sm10x_tcgen05_guardrail_trap_phase_invalid_during_alloc)
$__internal_1_$__cuda_sm10x_tcgen05_guardrail_trap_phase_invalid_during_alloc:
[----:B------:R-:W-:Y:S05]  /*9a80*/  BPT.TRAP 0x1 ;  /* 0x000000040000795c */ /* 0x000fea0000300000 */
[----:B------:R-:W-:-:S04]  /*9a90*/  MOV R3, 0x0 ;  /* 0x0000000000037802 */ /* 0x000fc80000000f00 */
[----:B------:R-:W-:Y:S05]  /*9aa0*/  RET.REL.NODEC R2 `(_ZN7cutlass13device_kernelINS_4gemm6kernel13GemmUniversalIN4cute5tupleIJiiiiEEENS1_10collective13CollectiveMmaINS1_35MainloopSm100TmaUmmaWarpSpecializedILi3ELi2ELi4ENS5_IJNS4_1CILi1EEESB_SB_EEEEENS5_IJNSA_ILi128EEESE_SE_EEENS_6half_tENS5_IJlSB_lEEESG_SH_NS4_8TiledMMAINS4_8MMA_AtomIJNS4_20SM100_MMA_F16BF16_SSISG_SG_fLi128ELi128ELNS4_4UMMA5MajorE0ELSM_0ELNSL_7ScaleInE0ELSN_0EEEEEENS4_6LayoutISC_NS5_IJNSA_ILi0EEESR_SR_EEEEENS5_IJNS4_10UnderscoreESU_SU_EEEEENS4_13SM90_TMA_LOADENS4_14ComposedLayoutINS4_7SwizzleILi3ELi4ELi3EEENS4_18smem_ptr_flag_bitsILi16EEENSQ_INS5_IJNSA_ILi8EEENSA_ILi64EEEEEENS5_IJS14_SB_EEEEEEEvNS4_8identityESX_S18_vS19_EENS_8epilogue10collective18CollectiveEpilogueINS1B_23Sm100TmaWarpSpecializedILi4ELi2ELi32ELb1ELb0EEEJSF_NS5_IJNSQ_ISE_SB_EENSQ_INSA_ILi32EEESB_EEEEESG_SH_SG_SH_NS1B_6fusion15FusionCallbacksIS1F_NS1K_17LinearCombinationISG_fSG_fLNS_15FloatRoundStyleE2EEESF_S1J_JEEENS4_5SM1004TMEM4LOAD26SM100_TMEM_LOAD_32dp32b32xESX_NSY_INSZ_ILi2ELi4ELi3EEES12_NSQ_INS5_IJS13_S1H_EEENS5_IJS1H_SB_EEEEEEENS4_39AutoVectorizingCopyWithAssumedAlignmentILi128EEENS4_14SM90_TMA_STOREES1Y_S20_S20_EEEvvEEEEvNT_6ParamsE) ;  /* 0xffffff6402547950 */ /* 0x000fea0003c3ffff */
        .weak           $__internal_2_$__cuda_sm10x_tcgen05_guardrail_trap_unallocated_columns_being_dealloced
        .type           $__internal_2_$__cuda_sm10x_tcgen05_guardrail_trap_unallocated_columns_being_dealloced,@function
        .size           $__internal_2_$__cuda_sm10x_tcgen05_guardrail_trap_unallocated_columns_being_dealloced,(.L_x_173 - $__internal_2_$__cuda_sm10x_tcgen05_guardrail_trap_unallocated_columns_being_dealloced)
$__internal_2_$__cuda_sm10x_tcgen05_guardrail_trap_unallocated_columns_being_dealloced:
[----:B------:R-:W-:Y:S05]  /*9ab0*/  BPT.TRAP 0x1 ;  /* 0x000000040000795c */ /* 0x000fea0000300000 */
[----:B------:R-:W-:-:S04]  /*9ac0*/  HFMA2 R3, -RZ, RZ, 0, 0 ;  /* 0x00000000ff037431 */ /* 0x000fc800000001ff */
[----:B------:R-:W-:Y:S05]  /*9ad0*/  RET.REL.NODEC R2 `(_ZN7cutlass13device_kernelINS_4gemm6kernel13GemmUniversalIN4cute5tupleIJiiiiEEENS1_10collective13CollectiveMmaINS1_35MainloopSm100TmaUmmaWarpSpecializedILi3ELi2ELi4ENS5_IJNS4_1CILi1EEESB_SB_EEEEENS5_IJNSA_ILi128EEESE_SE_EEENS_6half_tENS5_IJlSB_lEEESG_SH_NS4_8TiledMMAINS4_8MMA_AtomIJNS4_20SM100_MMA_F16BF16_SSISG_SG_fLi128ELi128ELNS4_4UMMA5MajorE0ELSM_0ELNSL_7ScaleInE0ELSN_0EEEEEENS4_6LayoutISC_NS5_IJNSA_ILi0EEESR_SR_EEEEENS5_IJNS4_10UnderscoreESU_SU_EEEEENS4_13SM90_TMA_LOADENS4_14ComposedLayoutINS4_7SwizzleILi3ELi4ELi3EEENS4_18smem_ptr_flag_bitsILi16EEENSQ_INS5_IJNSA_ILi8EEENSA_ILi64EEEEEENS5_IJS14_SB_EEEEEEEvNS4_8identityESX_S18_vS19_EENS_8epilogue10collective18CollectiveEpilogueINS1B_23Sm100TmaWarpSpecializedILi4ELi2ELi32ELb1ELb0EEEJSF_NS5_IJNSQ_ISE_SB_EENSQ_INSA_ILi32EEESB_EEEEESG_SH_SG_SH_NS1B_6fusion15FusionCallbacksIS1F_NS1K_17LinearCombinationISG_fSG_fLNS_15FloatRoundStyleE2EEESF_S1J_JEEENS4_5SM1004TMEM4LOAD26SM100_TMEM_LOAD_32dp32b32xESX_NSY_INSZ_ILi2ELi4ELi3EEES12_NSQ_INS5_IJS13_S1H_EEENS5_IJS1H_SB_EEEEEEENS4_39AutoVectorizingCopyWithAssumedAlignmentILi128EEENS4_14SM90_TMA_STOREES1Y_S20_S20_EEEvvEEEEvNT_6ParamsE) ;  /* 0xffffff6402487950 */ /* 0x000fea0003c3ffff */
.L_x_172:
[----:B------:R-:W-:-:S00]  /*9ae0*/  BRA `(.L_x_172) ;  /* 0xfffffffc00fc7947 */ /* 0x000fc0000383ffff */
[----:B------:R-:W-:-:S00]  /*9af0*/  NOP ;  /* 0x0000000000007918 */ /* 0x000fc00000000000 */
        /* <DEDUP_REMOVED lines=8> */
.L_x_173:


//--------------------- .nv.global.init           --------------------------
	.section	.nv.global.init,"aw",@progbits
.nv.global.init:
	.type		$str$27,@object
	.size		$str$27,($str$28 - $str$27)
$str$27:
        /*0000*/ 	.byte	0x28, 0x61, 0x64, 0x64, 0x72, 0x65, 0x73, 0x73, 0x20, 0x26, 0x20, 0x6d, 0x61, 0x73, 0x6b, 0x29
        /*0010*/ 	.byte	0x20, 0x3d, 0x3d, 0x20, 0x30, 0x00
	.type		$str$28,@object
	.size		$str$28,($str$26 - $str$28)
$str$28:
        /*0016*/ 	.byte	0x2f, 0x74, 0x6d, 0x70, 0x2f, 0x63, 0x75, 0x74, 0x6c, 0x61, 0x73, 0x73, 0x5f, 0x73, 0x77, 0x65
        /*0026*/ 	.byte	0x65, 0x70, 0x5f, 0x73, 0x72, 0x63, 0x2f, 0x69, 0x6e, 0x63, 0x6c, 0x75, 0x64, 0x65, 0x2f, 0x63
        /*0036*/ 	.byte	0x75, 0x74, 0x65, 0x2f, 0x70, 0x6f, 0x69, 0x6e, 0x74, 0x65, 0x72, 0x5f, 0x66, 0x6c, 0x61, 0x67
        /*0046*/ 	.byte	0x67, 0x65, 0x64, 0x2e, 0x68, 0x70, 0x70, 0x00
	.type		$str$26,@object
	.size		$str$26,($str$25 - $str$26)
$str$26:
        /*004e*/ 	.byte	0x2f, 0x74, 0x6d, 0x70, 0x2f, 0x63, 0x75, 0x74, 0x6c, 0x61, 0x73, 0x73, 0x5f, 0x73, 0x77, 0x65
        /*005e*/ 	.byte	0x65, 0x70, 0x5f, 0x73, 0x72, 0x63, 0x2f, 0x69, 0x6e, 0x63, 0x6c, 0x75, 0x64, 0x65, 0x2f, 0x63
        /*006e*/ 	.byte	0x75, 0x74, 0x65, 0x2f, 0x61, 0x74, 0x6f, 0x6d, 0x2f, 0x63, 0x6f, 0x70, 0x79, 0x5f, 0x74, 0x72
        /*007e*/ 	.byte	0x61, 0x69, 0x74, 0x73, 0x5f, 0x73, 0x6d, 0x31, 0x30, 0x30, 0x2e, 0x68, 0x70, 0x70, 0x00
	.type		$str$25,@object
	.size		$str$25,(__unnamed_1 - $str$25)
$str$25:
        /*008d*/ 	.byte	0x28, 0x28, 0x75, 0x69, 0x6e, 0x74, 0x33, 0x32, 0x5f, 0x74, 0x28, 0x74, 0x68, 0x72, 0x65, 0x61
        /*009d*/ 	.byte	0x64, 0x49, 0x64, 0x78, 0x2e, 0x78, 0x29, 0x20, 0x2f, 0x20, 0x33, 0x32, 0x29, 0x20, 0x25, 0x20
        /*00ad*/ 	.byte	0x34, 0x29, 0x20, 0x3d, 0x3d, 0x20, 0x28, 0x28, 0x28, 0x74, 0x6d, 0x65, 0x6d, 0x5f, 0x61, 0x64
        /*00bd*/ 	.byte	0x64, 0x72, 0x20, 0x3e, 0x3e, 0x20, 0x31, 0x36, 0x29, 0x20, 0x2f, 0x20, 0x33, 0x32, 0x29, 0x20
        /*00cd*/ 	.byte	0x25, 0x20, 0x34, 0x29, 0x00
	.type		__unnamed_1,@object
	.size		__unnamed_1,(__unnamed_2 - __unnamed_1)
__unnamed_1:
        /*00d2*/ 	.byte	0x61, 0x75, 0x74, 0x6f, 0x20, 0x63, 0x75, 0x74, 0x65, 0x3a, 0x3a, 0x61, 0x73, 0x5f, 0x70, 0x6f
        /* <DEDUP_REMOVED lines=24> */
        /*0262*/ 	.byte	0x3e, 0x3e, 0x3e, 0x3e, 0x5d, 0x00
	.type		__unnamed_2,@object
	.size		__unnamed_2,(.L_2 - __unnamed_2)
__unnamed_2:
        /* <DEDUP_REMOVED lines=42> */
        /*0508*/ 	.byte	0x3e, 0x3e, 0x5d, 0x00
.L_2:


//--------------------- .nv.shared._ZN7cutlass13device_kernelINS_4gemm6kernel13GemmUniversalIN4cute5tupleIJiiiiEEENS1_10collective13CollectiveMmaINS1_35MainloopSm100TmaUmmaWarpSpecializedILi3ELi2ELi4ENS5_IJNS4_1CILi1EEESB_SB_EEEEENS5_IJNSA_ILi128EEESE_SE_EEENS_6half_tENS5_IJlSB_lEEESG_SH_NS4_8TiledMMAINS4_8MMA_AtomIJNS4_20SM100_MMA_F16BF16_SSISG_SG_fLi128ELi128ELNS4_4UMMA5MajorE0ELSM_0ELNSL_7ScaleInE0ELSN_0EEEEEENS4_6LayoutISC_NS5_IJNSA_ILi0EEESR_SR_EEEEENS5_IJNS4_10UnderscoreESU_SU_EEEEENS4_13SM90_TMA_LOADENS4_14ComposedLayoutINS4_7SwizzleILi3ELi4ELi3EEENS4_18smem_ptr_flag_bitsILi16EEENSQ_INS5_IJNSA_ILi8EEENSA_ILi64EEEEEENS5_IJS14_SB_EEEEEEEvNS4_8identityESX_S18_vS19_EENS_8epilogue10collective18CollectiveEpilogueINS1B_23Sm100TmaWarpSpecializedILi4ELi2ELi32ELb1ELb0EEEJSF_NS5_IJNSQ_ISE_SB_EENSQ_INSA_ILi32EEESB_EEEEESG_SH_SG_SH_NS1B_6fusion15FusionCallbacksIS1F_NS1K_17LinearCombinationISG_fSG_fLNS_15FloatRoundStyleE2EEESF_S1J_JEEENS4_5SM1004TMEM4LOAD26SM100_TMEM_LOAD_32dp32b32xESX_NSY_INSZ_ILi2ELi4ELi3EEES12_NSQ_INS5_IJS13_S1H_EEENS5_IJS1H_SB_EEEEEEENS4_39AutoVectorizingCopyWithAssumedAlignmentILi128EEENS4_14SM90_TMA_STOREES1Y_S20_S20_EEEvvEEEEvNT_6ParamsE --------------------------
	.section	.nv.shared._ZN7cutlass13device_kernelINS_4gemm6kernel13GemmUniversalIN4cute5tupleIJiiiiEEENS1_10collective13CollectiveMmaINS1_35MainloopSm100TmaUmmaWarpSpecializedILi3ELi2ELi4ENS5_IJNS4_1CILi1EEESB_SB_EEEEENS5_IJNSA_ILi128EEESE_SE_EEENS_6half_tENS5_IJlSB_lEEESG_SH_NS4_8TiledMMAINS4_8MMA_AtomIJNS4_20SM100_MMA_F16BF16_SSISG_SG_fLi128ELi128ELNS4_4UMMA5MajorE0ELSM_0ELNSL_7ScaleInE0ELSN_0EEEEEENS4_6LayoutISC_NS5_IJNSA_ILi0EEESR_SR_EEEEENS5_IJNS4_10UnderscoreESU_SU_EEEEENS4_13SM90_TMA_LOADENS4_14ComposedLayoutINS4_7SwizzleILi3ELi4ELi3EEENS4_18smem_ptr_flag_bitsILi16EEENSQ_INS5_IJNSA_ILi8EEENSA_ILi64EEEEEENS5_IJS14_SB_EEEEEEEvNS4_8identityESX_S18_vS19_EENS_8epilogue10collective18CollectiveEpilogueINS1B_23Sm100TmaWarpSpecializedILi4ELi2ELi32ELb1ELb0EEEJSF_NS5_IJNSQ_ISE_SB_EENSQ_INSA_ILi32EEESB_EEEEESG_SH_SG_SH_NS1B_6fusion15FusionCallbacksIS1F_NS1K_17LinearCombinationISG_fSG_fLNS_15FloatRoundStyleE2EEESF_S1J_JEEENS4_5SM1004TMEM4LOAD26SM100_TMEM_LOAD_32dp32b32xESX_NSY_INSZ_ILi2ELi4ELi3EEES12_NSQ_INS5_IJS13_S1H_EEENS5_IJS1H_SB_EEEEEEENS4_39AutoVectorizingCopyWithAssumedAlignmentILi128EEENS4_14SM90_TMA_STOREES1Y_S20_S20_EEEvvEEEEvNT_6ParamsE,"aw",@nobits
	.sectionflags	@""
	.align	16
	.zero		1024


//--------------------- .nv.shared.reserved.0     --------------------------
	.section	.nv.shared.reserved.0,"aw",@nobits
	.weak		__nv_reservedSMEM_offset_0_alias
	.size		__nv_reservedSMEM_offset_0_alias, 0, 64
	.other		__nv_reservedSMEM_offset_0_alias,@"STO_CUDA_RESERVED_SHARED STV_DEFAULT"
__nv_reservedSMEM_offset_0_alias:
	.zero		0
.nv.shared.reserved.0:
	.zero		64
	.weak		__nv_reservedSMEM_tcgen05_partition
	.type		__nv_reservedSMEM_tcgen05_partition,@object
	.size		__nv_reservedSMEM_tcgen05_partition,(.L_0 - __nv_reservedSMEM_tcgen05_partition)
__nv_reservedSMEM_tcgen05_partition:
	.zero		32
.L_0:


//--------------------- .nv.global                --------------------------
	.section	.nv.global,"aw",@nobits
.nv.global:
	.type		_ZN39_INTERNAL_f3170dfb_4_k_cu_223fd5e7_62834cute1_E,@object
	.size		_ZN39_INTERNAL_f3170dfb_4_k_cu_223fd5e7_62834cute1_E,(_ZN39_INTERNAL_f3170dfb_4_k_cu_223fd5e7_62834cuda3std3__45__cpo6cbeginE - _ZN39_INTERNAL_f3170dfb_4_k_cu_223fd5e7_62834cute1_E)
_ZN39_INTERNAL_f3170dfb_4_k_cu_223fd5e7_62834cute1_E:
	.zero		1
	.type		_ZN39_INTERNAL_f3170dfb_4_k_cu_223fd5e7_62834cuda3std3__45__cpo6cbeginE,@object
	.size		_ZN39_INTERNAL_f3170dfb_4_k_cu_223fd5e7_62834cuda3std3__45__cpo6cbeginE,(_ZN39_INTERNAL_f3170dfb_4_k_cu_223fd5e7_62834cuda3std3__48in_placeE - _ZN39_INTERNAL_f3170dfb_4_k_cu_223fd5e7_62834cuda3std3__45__cpo6cbeginE)
_ZN39_INTERNAL_f3170dfb_4_k_cu_223fd5e7_62834cuda3std3__45__cpo6cbeginE:
	.zero		1
	.type		_ZN39_INTERNAL_f3170dfb_4_k_cu_223fd5e7_62834cuda3std3__48in_placeE,@object
	.size		_ZN39_INTERNAL_f3170dfb_4_k_cu_223fd5e7_62834cuda3std3__48in_placeE,(_ZN39_INTERNAL_f3170dfb_4_k_cu_223fd5e7_62834cuda3std6ranges3__45__cpo9iter_moveE - _ZN39_INTERNAL_f3170dfb_4_k_cu_223fd5e7_62834cuda3std3__48in_placeE)
_ZN39_INTERNAL_f3170dfb_4_k_cu_223fd5e7_62834cuda3std3__48in_placeE:
	.zero		1
	.type		_ZN39_INTERNAL_f3170dfb_4_k_cu_223fd5e7_62834cuda3std6ranges3__45__cpo9iter_moveE,@object
	.size		_ZN39_INTERNAL_f3170dfb_4_k_cu_223fd5e7_62834cuda3std6ranges3__45__cpo9iter_moveE,(_ZN39_INTERNAL_f3170dfb_4_k_cu_223fd5e7_62834cuda3std3__45__cpo5beginE - _ZN39_INTERNAL_f3170dfb_4_k_cu_223fd5e7_62834cuda3std6ranges3__45__cpo9iter_moveE)
_ZN39_INTERNAL_f3170dfb_4_k_cu_223fd5e7_62834cuda3std6ranges3__45__cpo9iter_moveE:
	.zero		1
	.type		_ZN39_INTERNAL_f3170dfb_4_k_cu_223fd5e7_62834cuda3std3__45__cpo5beginE,@object
	.size		_ZN39_INTERNAL_f3170dfb_4_k_cu_223fd5e7_62834cuda3std3__45__cpo5beginE,(_ZN39_INTERNAL_f3170dfb_4_k_cu_223fd5e7_62834cuda3std3__441_GLOBAL__N__f3170dfb_4_k_cu_223fd5e7_62836ignoreE - _ZN39_INTERNAL_f3170dfb_4_k_cu_223fd5e7_62834cuda3std3__45__cpo5beginE)
_ZN39_INTERNAL_f3170dfb_4_k_cu_223fd5e7_62834cuda3std3__45__cpo5beginE:
	.zero		1
	.type		_ZN39_INTERNAL_f3170dfb_4_k_cu_223fd5e7_62834cuda3std3__441_GLOBAL__N__f3170dfb_4_k_cu_223fd5e7_62836ignoreE,@object
	.size		_ZN39_INTERNAL_f3170dfb_4_k_cu_223fd5e7_62834cuda3std3__441_GLOBAL__N__f3170dfb_4_k_cu_223fd5e7_62836ignoreE,(_ZN39_INTERNAL_f3170dfb_4_k_cu_223fd5e7_62834cute7productE - _ZN39_INTERNAL_f3170dfb_4_k_cu_223fd5e7_62834cuda3std3__441_GLOBAL__N__f3170dfb_4_k_cu_223fd5e7_62836ignoreE)
_ZN39_INTERNAL_f3170dfb_4_k_cu_223fd5e7_62834cuda3std3__441_GLOBAL__N__f3170dfb_4_k_cu_223fd5e7_62836ignoreE:
	.zero		1
	.type		_ZN39_INTERNAL_f3170dfb_4_k_cu_223fd5e7_62834cute7productE,@object
	.size		_ZN39_INTERNAL_f3170dfb_4_k_cu_223fd5e7_62834cute7productE,(_ZN39_INTERNAL_f3170dfb_4_k_cu_223fd5e7_62834cuda3std3__45__cpo3endE - _ZN39_INTERNAL_f3170dfb_4_k_cu_223fd5e7_62834cute7productE)
_ZN39_INTERNAL_f3170dfb_4_k_cu_223fd5e7_62834cute7productE:
	.zero		1
	.type		_ZN39_INTERNAL_f3170dfb_4_k_cu_223fd5e7_62834cuda3std3__45__cpo3endE,@object
	.size		_ZN39_INTERNAL_f3170dfb_4_k_cu_223fd5e7_62834cuda3std3__45__cpo3endE,(_ZN39_INTERNAL_f3170dfb_4_k_cu_223fd5e7_62834cuda3std3__419piecewise_constructE - _ZN39_INTERNAL_f3170dfb_4_k_cu_223fd5e7_62834cuda3std3__45__cpo3endE)
_ZN39_INTERNAL_f3170dfb_4_k_cu_223fd5e7_62834cuda3std3__45__cpo3endE:
	.zero		1
	.type		_ZN39_INTERNAL_f3170dfb_4_k_cu_223fd5e7_62834cuda3std3__419piecewise_constructE,@object
	.size		_ZN39_INTERNAL_f3170dfb_4_k_cu_223fd5e7_62834cuda3std3__419piecewise_constructE,(_ZN39_INTERNAL_f3170dfb_4_k_cu_223fd5e7_62834cuda3std3__45__cpo4cendE - _ZN39_INTERNAL_f3170dfb_4_k_cu_223fd5e7_62834cuda3std3__419piecewise_constructE)
_ZN39_INTERNAL_f3170dfb_4_k_cu_223fd5e7_62834cuda3std3__419piecewise_constructE:
	.zero		1
	.type		_ZN39_INTERNAL_f3170dfb_4_k_cu_223fd5e7_62834cuda3std3__45__cpo4cendE,@object
	.size		_ZN39_INTERNAL_f3170dfb_4_k_cu_223fd5e7_62834cuda3std3__45__cpo4cendE,(_ZN39_INTERNAL_f3170dfb_4_k_cu_223fd5e7_62834cuda3std6ranges3__45__cpo4swapE - _ZN39_INTERNAL_f3170dfb_4_k_cu_223fd5e7_62834cuda3std3__45__cpo4cendE)
_ZN39_INTERNAL_f3170dfb_4_k_cu_223fd5e7_62834cuda3std3__45__cpo4cendE:
	.zero		1
	.type		_ZN39_INTERNAL_f3170dfb_4_k_cu_223fd5e7_62834cuda3std6ranges3__45__cpo4swapE,@object
	.size		_ZN39_INTERNAL_f3170dfb_4_k_cu_223fd5e7_62834cuda3std6ranges3__45__cpo4swapE,(.L_10 - _ZN39_INTERNAL_f3170dfb_4_k_cu_223fd5e7_62834cuda3std6ranges3__45__cpo4swapE)
_ZN39_INTERNAL_f3170dfb_4_k_cu_223fd5e7_62834cuda3std6ranges3__45__cpo4swapE:
	.zero		1
.L_10:


//--------------------- .nv.constant0._ZN7cutlass13device_kernelINS_4gemm6kernel13GemmUniversalIN4cute5tupleIJiiiiEEENS1_10collective13CollectiveMmaINS1_35MainloopSm100TmaUmmaWarpSpecializedILi3ELi2ELi4ENS5_IJNS4_1CILi1EEESB_SB_EEEEENS5_IJNSA_ILi128EEESE_SE_EEENS_6half_tENS5_IJlSB_lEEESG_SH_NS4_8TiledMMAINS4_8MMA_AtomIJNS4_20SM100_MMA_F16BF16_SSISG_SG_fLi128ELi128ELNS4_4UMMA5MajorE0ELSM_0ELNSL_7ScaleInE0ELSN_0EEEEEENS4_6LayoutISC_NS5_IJNSA_ILi0EEESR_SR_EEEEENS5_IJNS4_10UnderscoreESU_SU_EEEEENS4_13SM90_TMA_LOADENS4_14ComposedLayoutINS4_7SwizzleILi3ELi4ELi3EEENS4_18smem_ptr_flag_bitsILi16EEENSQ_INS5_IJNSA_ILi8EEENSA_ILi64EEEEEENS5_IJS14_SB_EEEEEEEvNS4_8identityESX_S18_vS19_EENS_8epilogue10collective18CollectiveEpilogueINS1B_23Sm100TmaWarpSpecializedILi4ELi2ELi32ELb1ELb0EEEJSF_NS5_IJNSQ_ISE_SB_EENSQ_INSA_ILi32EEESB_EEEEESG_SH_SG_SH_NS1B_6fusion15FusionCallbacksIS1F_NS1K_17LinearCombinationISG_fSG_fLNS_15FloatRoundStyleE2EEESF_S1J_JEEENS4_5SM1004TMEM4LOAD26SM100_TMEM_LOAD_32dp32b32xESX_NSY_INSZ_ILi2ELi4ELi3EEES12_NSQ_INS5_IJS13_S1H_EEENS5_IJS1H_SB_EEEEEEENS4_39AutoVectorizingCopyWithAssumedAlignmentILi128EEENS4_14SM90_TMA_STOREES1Y_S20_S20_EEEvvEEEEvNT_6ParamsE --------------------------
	.section	.nv.constant0._ZN7cutlass13device_kernelINS_4gemm6kernel13GemmUniversalIN4cute5tupleIJiiiiEEENS1_10collective13CollectiveMmaINS1_35MainloopSm100TmaUmmaWarpSpecializedILi3ELi2ELi4ENS5_IJNS4_1CILi1EEESB_SB_EEEEENS5_IJNSA_ILi128EEESE_SE_EEENS_6half_tENS5_IJlSB_lEEESG_SH_NS4_8TiledMMAINS4_8MMA_AtomIJNS4_20SM100_MMA_F16BF16_SSISG_SG_fLi128ELi128ELNS4_4UMMA5MajorE0ELSM_0ELNSL_7ScaleInE0ELSN_0EEEEEENS4_6LayoutISC_NS5_IJNSA_ILi0EEESR_SR_EEEEENS5_IJNS4_10UnderscoreESU_SU_EEEEENS4_13SM90_TMA_LOADENS4_14ComposedLayoutINS4_7SwizzleILi3ELi4ELi3EEENS4_18smem_ptr_flag_bitsILi16EEENSQ_INS5_IJNSA_ILi8EEENSA_ILi64EEEEEENS5_IJS14_SB_EEEEEEEvNS4_8identityESX_S18_vS19_EENS_8epilogue10collective18CollectiveEpilogueINS1B_23Sm100TmaWarpSpecializedILi4ELi2ELi32ELb1ELb0EEEJSF_NS5_IJNSQ_ISE_SB_EENSQ_INSA_ILi32EEESB_EEEEESG_SH_SG_SH_NS1B_6fusion15FusionCallbacksIS1F_NS1K_17LinearCombinationISG_fSG_fLNS_15FloatRoundStyleE2EEESF_S1J_JEEENS4_5SM1004TMEM4LOAD26SM100_TMEM_LOAD_32dp32b32xESX_NSY_INSZ_ILi2ELi4ELi3EEES12_NSQ_INS5_IJS13_S1H_EEENS5_IJS1H_SB_EEEEEEENS4_39AutoVectorizingCopyWithAssumedAlignmentILi128EEENS4_14SM90_TMA_STOREES1Y_S20_S20_EEEvvEEEEvNT_6ParamsE,"a",@progbits
	.sectionflags	@""
	.align	4
.nv.constant0._ZN7cutlass13device_kernelINS_4gemm6kernel13GemmUniversalIN4cute5tupleIJiiiiEEENS1_10collective13CollectiveMmaINS1_35MainloopSm100TmaUmmaWarpSpecializedILi3ELi2ELi4ENS5_IJNS4_1CILi1EEESB_SB_EEEEENS5_IJNSA_ILi128EEESE_SE_EEENS_6half_tENS5_IJlSB_lEEESG_SH_NS4_8TiledMMAINS4_8MMA_AtomIJNS4_20SM100_MMA_F16BF16_SSISG_SG_fLi128ELi128ELNS4_4UMMA5MajorE0ELSM_0ELNSL_7ScaleInE0ELSN_0EEEEEENS4_6LayoutISC_NS5_IJNSA_ILi0EEESR_SR_EEEEENS5_IJNS4_10UnderscoreESU_SU_EEEEENS4_13SM90_TMA_LOADENS4_14ComposedLayoutINS4_7SwizzleILi3ELi4ELi3EEENS4_18smem_ptr_flag_bitsILi16EEENSQ_INS5_IJNSA_ILi8EEENSA_ILi64EEEEEENS5_IJS14_SB_EEEEEEEvNS4_8identityESX_S18_vS19_EENS_8epilogue10collective18CollectiveEpilogueINS1B_23Sm100TmaWarpSpecializedILi4ELi2ELi32ELb1ELb0EEEJSF_NS5_IJNSQ_ISE_SB_EENSQ_INSA_ILi32EEESB_EEEEESG_SH_SG_SH_NS1B_6fusion15FusionCallbacksIS1F_NS1K_17LinearCombinationISG_fSG_fLNS_15FloatRoundStyleE2EEESF_S1J_JEEENS4_5SM1004TMEM4LOAD26SM100_TMEM_LOAD_32dp32b32xESX_NSY_INSZ_ILi2ELi4ELi3EEES12_NSQ_INS5_IJS13_S1H_EEENS5_IJS1H_SB_EEEEEEENS4_39AutoVectorizingCopyWithAssumedAlignmentILi128EEENS4_14SM90_TMA_STOREES1Y_S20_S20_EEEvvEEEEvNT_6ParamsE:
	.zero		2944


//--------------------- SYMBOLS --------------------------

	.type		.nv.reservedSmem.offset0,@object
	.size		.nv.reservedSmem.offset0,0x4
	.type		.nv.reservedSmem.cap,@object
	.size		.nv.reservedSmem.cap,0x4
	.type		__assertfail,@function
